// auto-generated by cutlass_sweep.gemm — config: {"arch": "sm_100", "cluster_m": 1, "cluster_n": 2, "dtype": "e5m2", "stages": 0, "tile_k": 128, "tile_m": 64, "tile_n": 256}
#include "cutlass/cutlass.h"
#include "cutlass/gemm/collective/collective_builder.hpp"
#include "cutlass/gemm/device/gemm_universal_adapter.h"
#include "cutlass/gemm/kernel/gemm_universal.hpp"
#include "cutlass/epilogue/collective/collective_builder.hpp"

using ElemA = cutlass::float_e5m2_t;
using ElemB = cutlass::float_e5m2_t;
using ElemCD = cutlass::float_e5m2_t;
using Acc  = float;
using TileShape    = cute::Shape<cute::_64, cute::_256, cute::_128>;
using ClusterShape = cute::Shape<cute::_1, cute::_2, cute::_1>;

using CollectiveEpilogue = typename cutlass::epilogue::collective::CollectiveBuilder<
    cutlass::arch::Sm100, cutlass::arch::OpClassTensorOp,
    TileShape, ClusterShape,
    cutlass::epilogue::collective::EpilogueTileAuto,
    Acc, Acc,
    ElemCD, cutlass::layout::RowMajor, 128 / cutlass::sizeof_bits<ElemCD>::value,
    ElemCD, cutlass::layout::RowMajor, 128 / cutlass::sizeof_bits<ElemCD>::value,
    cutlass::epilogue::collective::EpilogueScheduleAuto
  >::CollectiveOp;

using CollectiveMainloop = typename cutlass::gemm::collective::CollectiveBuilder<
    cutlass::arch::Sm100, cutlass::arch::OpClassTensorOp,
    ElemA, cutlass::layout::RowMajor, 128 / cutlass::sizeof_bits<ElemA>::value,
    ElemB, cutlass::layout::ColumnMajor, 128 / cutlass::sizeof_bits<ElemB>::value,
    Acc,
    TileShape, ClusterShape,
    cutlass::gemm::collective::StageCountAutoCarveout<static_cast<int>(sizeof(typename CollectiveEpilogue::SharedStorage))>,
    cutlass::gemm::collective::KernelScheduleAuto
  >::CollectiveOp;

using GemmKernel = cutlass::gemm::kernel::GemmUniversal<
    cute::Shape<int,int,int,int>,
    CollectiveMainloop,
    CollectiveEpilogue
>;
using Gemm = cutlass::gemm::device::GemmUniversalAdapter<GemmKernel>;

// Force the device kernel symbol into the cubin without needing a host main.
auto* _anchor = &cutlass::device_kernel<GemmKernel>;


// ===== COMPILED SASS (sm_100a) =====

	.target	sm_100a

	.elftype	@"ET_EXEC"


//--------------------- .note.nv.tkinfo           --------------------------
	.section	.note.nv.tkinfo,"",@"SHT_NOTE"
	.sectionflags	@"SHF_NOTE_NV_TKINFO"
	.tkinfo
        /*0018*/ 	.word	0x00000002
        /*0030*/ 	.string	""
        /*0030*/ 	.string	"ptxas"
        /*0030*/ 	.string	"Cuda compilation tools, release 13.0, V13.0.88"
        /*0030*/ 	.string	"Build cuda_13.0.r13.0/compiler.36424714_0"
        /*0030*/ 	.string	"-arch sm_100a -m 64 "



//--------------------- .note.nv.cuinfo           --------------------------
	.section	.note.nv.cuinfo,"",@"SHT_NOTE"
	.sectionflags	@"SHF_NOTE_NV_CUINFO"
        /*0018*/ 	.short	0x0002
        /*001a*/ 	.short	0x0064
        /*001c*/ 	.short	0x0082
	.zero		2


//--------------------- .nv.info                  --------------------------
	.section	.nv.info,"",@"SHT_CUDA_INFO"
	.align	4


	//----- nvinfo : EIATTR_REGCOUNT
	.align		4
        /*0000*/ 	.byte	0x04, 0x2f
        /*0002*/ 	.short	(.L_20 - .L_19)
	.align		4
.L_19:
        /*0004*/ 	.word	index@(_ZN7cutlass13device_kernelINS_4gemm6kernel13GemmUniversalIN4cute5tupleIJiiiiEEENS1_10collective13CollectiveMmaINS1_35MainloopSm100TmaUmmaWarpSpecializedILi5ELi2ELi4ENS5_IJNS4_1CILi1EEENSA_ILi2EEESB_EEEEENS5_IJNSA_ILi64EEENSA_ILi256EEENSA_ILi128EEEEEENS_12float_e5m2_tENS5_IJlSB_lEEESJ_SK_NS4_8TiledMMAINS4_8MMA_AtomIJNS4_10MMA_TraitsINS4_19SM100_MMA_F8F6F4_SSEJSJ_SJ_fSF_SG_NS4_17integral_constantINS4_4UMMA5MajorELSR_0EEESS_NSP_INSQ_7ScaleInELST_0EEESU_EEEEEENS4_6LayoutINS5_IJSB_SB_SB_EEENS5_IJNSA_ILi0EEESZ_SZ_EEEEENS5_IJNS4_10UnderscoreES12_S12_EEEEENS4_23SM90_TMA_LOAD_MULTICASTENS4_14ComposedLayoutINS4_7SwizzleILi3ELi4ELi3EEENS4_18smem_ptr_flag_bitsILi8EEENSX_INS5_IJNSA_ILi8EEESH_EEENS5_IJSH_SB_EEEEEEEvNS4_8identityENS4_13SM90_TMA_LOADES1F_vS1G_EENS_8epilogue10collective18CollectiveEpilogueINS1J_23Sm100TmaWarpSpecializedILi4ELi2ELi32ELb0ELb0EEEJSI_NS5_IJNSX_ISF_SB_EES1O_EEESJ_SK_SJ_SK_NS1J_6fusion15FusionCallbacksIS1N_NS1Q_17LinearCombinationISJ_fSJ_fLNS_15FloatRoundStyleE2EEESI_S1P_JEEENS4_5SM1004TMEM4LOAD26SM100_TMEM_LOAD_16dp32b32xES1H_NS16_INS17_ILi2ELi4ELi3EEES1A_NSX_INS5_IJS1B_SF_EEENS5_IJSF_SB_EEEEEEENS4_39AutoVectorizingCopyWithAssumedAlignmentILi128EEENS4_14SM90_TMA_STOREES24_S26_S26_EEEvvEEEEvNT_6ParamsE)
        /*0008*/ 	.word	0x00000075


	//----- nvinfo : EIATTR_FRAME_SIZE
	.align		4
.L_20:
        /*000c*/ 	.byte	0x04, 0x11
        /*000e*/ 	.short	(.L_22 - .L_21)
	.align		4
.L_21:
        /*0010*/ 	.word	index@($__internal_2_$__cuda_sm10x_tcgen05_guardrail_trap_unallocated_columns_being_dealloced)
        /*0014*/ 	.word	0x00000000


	//----- nvinfo : EIATTR_FRAME_SIZE
	.align		4
.L_22:
        /*0018*/ 	.byte	0x04, 0x11
        /*001a*/ 	.short	(.L_24 - .L_23)
	.align		4
.L_23:
        /*001c*/ 	.word	index@($__internal_1_$__cuda_sm10x_tcgen05_guardrail_trap_phase_invalid_during_alloc)
        /*0020*/ 	.word	0x00000000


	//----- nvinfo : EIATTR_FRAME_SIZE
	.align		4
.L_24:
        /*0024*/ 	.byte	0x04, 0x11
        /*0026*/ 	.short	(.L_26 - .L_25)
	.align		4
.L_25:
        /*0028*/ 	.word	index@($__internal_0_$__cuda_sm10x_tcgen05_guardrail_trap_col_being_dealloced_not_returned_by_alloc)
        /*002c*/ 	.word	0x00000000


	//----- nvinfo : EIATTR_FRAME_SIZE
	.align		4
.L_26:
        /*0030*/ 	.byte	0x04, 0x11
        /*0032*/ 	.short	(.L_28 - .L_27)
	.align		4
.L_27:
        /*0034*/ 	.word	index@(_ZN7cutlass13device_kernelINS_4gemm6kernel13GemmUniversalIN4cute5tupleIJiiiiEEENS1_10collective13CollectiveMmaINS1_35MainloopSm100TmaUmmaWarpSpecializedILi5ELi2ELi4ENS5_IJNS4_1CILi1EEENSA_ILi2EEESB_EEEEENS5_IJNSA_ILi64EEENSA_ILi256EEENSA_ILi128EEEEEENS_12float_e5m2_tENS5_IJlSB_lEEESJ_SK_NS4_8TiledMMAINS4_8MMA_AtomIJNS4_10MMA_TraitsINS4_19SM100_MMA_F8F6F4_SSEJSJ_SJ_fSF_SG_NS4_17integral_constantINS4_4UMMA5MajorELSR_0EEESS_NSP_INSQ_7ScaleInELST_0EEESU_EEEEEENS4_6LayoutINS5_IJSB_SB_SB_EEENS5_IJNSA_ILi0EEESZ_SZ_EEEEENS5_IJNS4_10UnderscoreES12_S12_EEEEENS4_23SM90_TMA_LOAD_MULTICASTENS4_14ComposedLayoutINS4_7SwizzleILi3ELi4ELi3EEENS4_18smem_ptr_flag_bitsILi8EEENSX_INS5_IJNSA_ILi8EEESH_EEENS5_IJSH_SB_EEEEEEEvNS4_8identityENS4_13SM90_TMA_LOADES1F_vS1G_EENS_8epilogue10collective18CollectiveEpilogueINS1J_23Sm100TmaWarpSpecializedILi4ELi2ELi32ELb0ELb0EEEJSI_NS5_IJNSX_ISF_SB_EES1O_EEESJ_SK_SJ_SK_NS1J_6fusion15FusionCallbacksIS1N_NS1Q_17LinearCombinationISJ_fSJ_fLNS_15FloatRoundStyleE2EEESI_S1P_JEEENS4_5SM1004TMEM4LOAD26SM100_TMEM_LOAD_16dp32b32xES1H_NS16_INS17_ILi2ELi4ELi3EEES1A_NSX_INS5_IJS1B_SF_EEENS5_IJSF_SB_EEEEEEENS4_39AutoVectorizingCopyWithAssumedAlignmentILi128EEENS4_14SM90_TMA_STOREES24_S26_S26_EEEvvEEEEvNT_6ParamsE)
        /*0038*/ 	.word	0x00000000


	//----- nvinfo : EIATTR_MIN_STACK_SIZE
	.align		4
.L_28:
        /*003c*/ 	.byte	0x04, 0x12
        /*003e*/ 	.short	(.L_30 - .L_29)
	.align		4
.L_29:
        /*0040*/ 	.word	index@(_ZN7cutlass13device_kernelINS_4gemm6kernel13GemmUniversalIN4cute5tupleIJiiiiEEENS1_10collective13CollectiveMmaINS1_35MainloopSm100TmaUmmaWarpSpecializedILi5ELi2ELi4ENS5_IJNS4_1CILi1EEENSA_ILi2EEESB_EEEEENS5_IJNSA_ILi64EEENSA_ILi256EEENSA_ILi128EEEEEENS_12float_e5m2_tENS5_IJlSB_lEEESJ_SK_NS4_8TiledMMAINS4_8MMA_AtomIJNS4_10MMA_TraitsINS4_19SM100_MMA_F8F6F4_SSEJSJ_SJ_fSF_SG_NS4_17integral_constantINS4_4UMMA5MajorELSR_0EEESS_NSP_INSQ_7ScaleInELST_0EEESU_EEEEEENS4_6LayoutINS5_IJSB_SB_SB_EEENS5_IJNSA_ILi0EEESZ_SZ_EEEEENS5_IJNS4_10UnderscoreES12_S12_EEEEENS4_23SM90_TMA_LOAD_MULTICASTENS4_14ComposedLayoutINS4_7SwizzleILi3ELi4ELi3EEENS4_18smem_ptr_flag_bitsILi8EEENSX_INS5_IJNSA_ILi8EEESH_EEENS5_IJSH_SB_EEEEEEEvNS4_8identityENS4_13SM90_TMA_LOADES1F_vS1G_EENS_8epilogue10collective18CollectiveEpilogueINS1J_23Sm100TmaWarpSpecializedILi4ELi2ELi32ELb0ELb0EEEJSI_NS5_IJNSX_ISF_SB_EES1O_EEESJ_SK_SJ_SK_NS1J_6fusion15FusionCallbacksIS1N_NS1Q_17LinearCombinationISJ_fSJ_fLNS_15FloatRoundStyleE2EEESI_S1P_JEEENS4_5SM1004TMEM4LOAD26SM100_TMEM_LOAD_16dp32b32xES1H_NS16_INS17_ILi2ELi4ELi3EEES1A_NSX_INS5_IJS1B_SF_EEENS5_IJSF_SB_EEEEEEENS4_39AutoVectorizingCopyWithAssumedAlignmentILi128EEENS4_14SM90_TMA_STOREES24_S26_S26_EEEvvEEEEvNT_6ParamsE)
        /*0044*/ 	.word	0x00000000
.L_30:


//--------------------- .nv.compat                --------------------------
	.section	.nv.compat,"",@"SHT_CUDA_COMPAT_INFO"
	.align	4
        /*0000*/ 	.byte	0x02, 0x09, 0x01, 0x00, 0x02, 0x02, 0x02, 0x00, 0x02, 0x05, 0x05, 0x00, 0x03, 0x07, 0x01, 0x01
        /*0010*/ 	.byte	0x02, 0x03, 0x01, 0x00, 0x02, 0x06, 0x01, 0x00, 0x04, 0x0b, 0x08, 0x00, 0x09, 0x00, 0x00, 0x00
        /*0020*/ 	.byte	0x00, 0x00, 0x00, 0x00


//--------------------- .nv.info._ZN7cutlass13device_kernelINS_4gemm6kernel13GemmUniversalIN4cute5tupleIJiiiiEEENS1_10collective13CollectiveMmaINS1_35MainloopSm100TmaUmmaWarpSpecializedILi5ELi2ELi4ENS5_IJNS4_1CILi1EEENSA_ILi2EEESB_EEEEENS5_IJNSA_ILi64EEENSA_ILi256EEENSA_ILi128EEEEEENS_12float_e5m2_tENS5_IJlSB_lEEESJ_SK_NS4_8TiledMMAINS4_8MMA_AtomIJNS4_10MMA_TraitsINS4_19SM100_MMA_F8F6F4_SSEJSJ_SJ_fSF_SG_NS4_17integral_constantINS4_4UMMA5MajorELSR_0EEESS_NSP_INSQ_7ScaleInELST_0EEESU_EEEEEENS4_6LayoutINS5_IJSB_SB_SB_EEENS5_IJNSA_ILi0EEESZ_SZ_EEEEENS5_IJNS4_10UnderscoreES12_S12_EEEEENS4_23SM90_TMA_LOAD_MULTICASTENS4_14ComposedLayoutINS4_7SwizzleILi3ELi4ELi3EEENS4_18smem_ptr_flag_bitsILi8EEENSX_INS5_IJNSA_ILi8EEESH_EEENS5_IJSH_SB_EEEEEEEvNS4_8identityENS4_13SM90_TMA_LOADES1F_vS1G_EENS_8epilogue10collective18CollectiveEpilogueINS1J_23Sm100TmaWarpSpecializedILi4ELi2ELi32ELb0ELb0EEEJSI_NS5_IJNSX_ISF_SB_EES1O_EEESJ_SK_SJ_SK_NS1J_6fusion15FusionCallbacksIS1N_NS1Q_17LinearCombinationISJ_fSJ_fLNS_15FloatRoundStyleE2EEESI_S1P_JEEENS4_5SM1004TMEM4LOAD26SM100_TMEM_LOAD_16dp32b32xES1H_NS16_INS17_ILi2ELi4ELi3EEES1A_NSX_INS5_IJS1B_SF_EEENS5_IJSF_SB_EEEEEEENS4_39AutoVectorizingCopyWithAssumedAlignmentILi128EEENS4_14SM90_TMA_STOREES24_S26_S26_EEEvvEEEEvNT_6ParamsE --------------------------
	.section	.nv.info._ZN7cutlass13device_kernelINS_4gemm6kernel13GemmUniversalIN4cute5tupleIJiiiiEEENS1_10collective13CollectiveMmaINS1_35MainloopSm100TmaUmmaWarpSpecializedILi5ELi2ELi4ENS5_IJNS4_1CILi1EEENSA_ILi2EEESB_EEEEENS5_IJNSA_ILi64EEENSA_ILi256EEENSA_ILi128EEEEEENS_12float_e5m2_tENS5_IJlSB_lEEESJ_SK_NS4_8TiledMMAINS4_8MMA_AtomIJNS4_10MMA_TraitsINS4_19SM100_MMA_F8F6F4_SSEJSJ_SJ_fSF_SG_NS4_17integral_constantINS4_4UMMA5MajorELSR_0EEESS_NSP_INSQ_7ScaleInELST_0EEESU_EEEEEENS4_6LayoutINS5_IJSB_SB_SB_EEENS5_IJNSA_ILi0EEESZ_SZ_EEEEENS5_IJNS4_10UnderscoreES12_S12_EEEEENS4_23SM90_TMA_LOAD_MULTICASTENS4_14ComposedLayoutINS4_7SwizzleILi3ELi4ELi3EEENS4_18smem_ptr_flag_bitsILi8EEENSX_INS5_IJNSA_ILi8EEESH_EEENS5_IJSH_SB_EEEEEEEvNS4_8identityENS4_13SM90_TMA_LOADES1F_vS1G_EENS_8epilogue10collective18CollectiveEpilogueINS1J_23Sm100TmaWarpSpecializedILi4ELi2ELi32ELb0ELb0EEEJSI_NS5_IJNSX_ISF_SB_EES1O_EEESJ_SK_SJ_SK_NS1J_6fusion15FusionCallbacksIS1N_NS1Q_17LinearCombinationISJ_fSJ_fLNS_15FloatRoundStyleE2EEESI_S1P_JEEENS4_5SM1004TMEM4LOAD26SM100_TMEM_LOAD_16dp32b32xES1H_NS16_INS17_ILi2ELi4ELi3EEES1A_NSX_INS5_IJS1B_SF_EEENS5_IJSF_SB_EEEEEEENS4_39AutoVectorizingCopyWithAssumedAlignmentILi128EEENS4_14SM90_TMA_STOREES24_S26_S26_EEEvvEEEEvNT_6ParamsE,"",@"SHT_CUDA_INFO"
	.sectionflags	@""
	.align	4


	//----- nvinfo : EIATTR_CUDA_API_VERSION
	.align		4
        /*0000*/ 	.byte	0x04, 0x37
        /*0002*/ 	.short	(.L_32 - .L_31)
.L_31:
        /*0004*/ 	.word	0x00000082


	//----- nvinfo : EIATTR_KPARAM_INFO
	.align		4
.L_32:
        /*0008*/ 	.byte	0x04, 0x17
        /*000a*/ 	.short	(.L_34 - .L_33)
.L_33:
        /*000c*/ 	.word	0x00000000
        /*0010*/ 	.short	0x0000
        /*0012*/ 	.short	0x0000
        /*0014*/ 	.byte	0x00, 0xf0, 0x01, 0x20


	//----- nvinfo : EIATTR_AT_ENTRY_FRAGMENTS
	.align		4
.L_34:
        /*0018*/ 	.byte	0x04, 0x4f
        /*001a*/ 	.short	(.L_36 - .L_35)


	//   ....[0]....
.L_35:
        /*001c*/ 	.word	0x00000006


	//----- nvinfo : EIATTR_RESERVED_SMEM_USED
	.align		4
.L_36:
        /*0020*/ 	.byte	0x01, 0x41
	.zero		2


	//----- nvinfo : EIATTR_SPARSE_MMA_MASK
	.align		4
        /*0024*/ 	.byte	0x03, 0x50
        /*0026*/ 	.short	0x0000


	//----- nvinfo : EIATTR_TCGEN05_1CTA_USED
	.align		4
        /*0028*/ 	.byte	0x01, 0x51
	.zero		2


	//----- nvinfo : EIATTR_MAXREG_COUNT
	.align		4
        /*002c*/ 	.byte	0x03, 0x1b
        /*002e*/ 	.short	0x00ff


	//----- nvinfo : EIATTR_NUM_BARRIERS
	.align		4
        /*0030*/ 	.byte	0x02, 0x4c
        /*0032*/ 	.byte	0x07
	.zero		1


	//----- nvinfo : EIATTR_EXTERNS
	.align		4
        /*0034*/ 	.byte	0x04, 0x0f
        /*0036*/ 	.short	(.L_38 - .L_37)


	//   ....[0]....
	.align		4
.L_37:
        /*0038*/ 	.word	index@(__assertfail)


	//----- nvinfo : EIATTR_MERCURY_ISA_VERSION
	.align		4
.L_38:
        /*003c*/ 	.byte	0x03, 0x5f
        /*003e*/ 	.short	0x0101


	//----- nvinfo : EIATTR_INT_WARP_WIDE_INSTR_OFFSETS
	.align		4
        /*0040*/ 	.byte	0x04, 0x31
        /*0042*/ 	.short	(.L_40 - .L_39)


	//   ....[0]....
.L_39:
        /*0044*/ 	.word	0x00003da0


	//   ....[1]....
        /*0048*/ 	.word	0x00003dc0


	//   ....[2]....
        /*004c*/ 	.word	0x00003df0


	//   ....[3]....
        /*0050*/ 	.word	0x00004970


	//   ....[4]....
        /*0054*/ 	.word	0x000049e0


	//   ....[5]....
        /*0058*/ 	.word	0x00004ab0


	//   ....[6]....
        /*005c*/ 	.word	0x00004b30


	//   ....[7]....
        /*0060*/ 	.word	0x00004c20


	//   ....[8]....
        /*0064*/ 	.word	0x00004ca0


	//   ....[9]....
        /*0068*/ 	.word	0x00004d80


	//   ....[10]....
        /*006c*/ 	.word	0x00004e30


	//----- nvinfo : EIATTR_COOP_GROUP_MASK_REGIDS
	.align		4
.L_40:
        /*0070*/ 	.byte	0x04, 0x29
        /*0072*/ 	.short	(.L_42 - .L_41)


	//   ....[0]....
.L_41:
        /*0074*/ 	.word	0xffffffff


	//   ....[1]....
        /*0078*/ 	.word	0xffffffff


	//   ....[2]....
        /*007c*/ 	.word	0xffffffff


	//   ....[3]....
        /*0080*/ 	.word	0xffffffff


	//   ....[4]....
        /*0084*/ 	.word	0xffffffff


	//   ....[5]....
        /*0088*/ 	.word	0xffffffff


	//   ....[6]....
        /*008c*/ 	.word	0xffffffff


	//   ....[7]....
        /*0090*/ 	.word	0xffffffff


	//   ....[8]....
        /*0094*/ 	.word	0xffffffff


	//   ....[9]....
        /*0098*/ 	.word	0xffffffff


	//   ....[10]....
        /*009c*/ 	.word	0xffffffff


	//   ....[11]....
        /*00a0*/ 	.word	0xffffffff


	//   ....[12]....
        /*00a4*/ 	.word	0xffffffff


	//   ....[13]....
        /*00a8*/ 	.word	0xffffffff


	//----- nvinfo : EIATTR_COOP_GROUP_INSTR_OFFSETS
	.align		4
.L_42:
        /*00ac*/ 	.byte	0x04, 0x28
        /*00ae*/ 	.short	(.L_44 - .L_43)


	//   ....[0]....
.L_43:
        /*00b0*/ 	.word	0x00000080


	//   ....[1]....
        /*00b4*/ 	.word	0x000004f0


	//   ....[2]....
        /*00b8*/ 	.word	0x000006c0


	//   ....[3]....
        /*00bc*/ 	.word	0x00000860


	//   ....[4]....
        /*00c0*/ 	.word	0x00000960


	//   ....[5]....
        /*00c4*/ 	.word	0x00000ad0


	//   ....[6]....
        /*00c8*/ 	.word	0x00000c70


	//   ....[7]....
        /*00cc*/ 	.word	0x00000e20


	//   ....[8]....
        /*00d0*/ 	.word	0x00002020


	//   ....[9]....
        /*00d4*/ 	.word	0x00002f90


	//   ....[10]....
        /*00d8*/ 	.word	0x000031a0


	//   ....[11]....
        /*00dc*/ 	.word	0x000031d0


	//   ....[12]....
        /*00e0*/ 	.word	0x00003c80


	//   ....[13]....
        /*00e4*/ 	.word	0x00003eb0


	//----- nvinfo : EIATTR_VRC_CTA_INIT_COUNT
	.align		4
.L_44:
        /*00e8*/ 	.byte	0x02, 0x4a
        /*00ea*/ 	.byte	0x80
	.zero		1


	//----- nvinfo : EIATTR_SYSCALL_OFFSETS
	.align		4
        /*00ec*/ 	.byte	0x04, 0x46
        /*00ee*/ 	.short	(.L_46 - .L_45)


	//   ....[0]....
.L_45:
        /*00f0*/ 	.word	0x00005ac0


	//   ....[1]....
        /*00f4*/ 	.word	0x00005c00


	//   ....[2]....
        /*00f8*/ 	.word	0x00006430


	//   ....[3]....
        /*00fc*/ 	.word	0x000071c0


	//   ....[4]....
        /*0100*/ 	.word	0x00007f10


	//   ....[5]....
        /*0104*/ 	.word	0x00008c90


	//----- nvinfo : EIATTR_MBARRIER_INSTR_OFFSETS
	.align		4
.L_46:
        /*0108*/ 	.byte	0x04, 0x39
        /*010a*/ 	.short	(.L_48 - .L_47)


	//   ....[0]....
.L_47:
        /*010c*/ 	.word	0x00000610
        /*0110*/ 	.word	0x000000ff
        /*0114*/ 	.word	0x00000000
        /*0118*/ 	.short	0x0100
        /*011a*/ 	.byte	0x04
	.zero		1


	//   ....[1]....
        /*011c*/ 	.word	0x00000620
        /*0120*/ 	.word	0x000000ff
        /*0124*/ 	.word	0x00000028
        /*0128*/ 	.short	0x0100
        /*012a*/ 	.byte	0x04
	.zero		1


	//   ....[2]....
        /*012c*/ 	.word	0x00000630
        /*0130*/ 	.word	0x000000ff
        /*0134*/ 	.word	0x00000008
        /*0138*/ 	.short	0x0100
        /*013a*/ 	.byte	0x04
	.zero		1


	//   ....[3]....
        /*013c*/ 	.word	0x00000640
        /*0140*/ 	.word	0x000000ff
        /*0144*/ 	.word	0x00000030
        /*0148*/ 	.short	0x0100
        /*014a*/ 	.byte	0x04
	.zero		1


	//   ....[4]....
        /*014c*/ 	.word	0x00000650
        /*0150*/ 	.word	0x000000ff
        /*0154*/ 	.word	0x00000010
        /*0158*/ 	.short	0x0100
        /*015a*/ 	.byte	0x04
	.zero		1


	//   ....[5]....
        /*015c*/ 	.word	0x00000660
        /*0160*/ 	.word	0x000000ff
        /*0164*/ 	.word	0x00000038
        /*0168*/ 	.short	0x0100
        /*016a*/ 	.byte	0x04
	.zero		1


	//   ....[6]....
        /*016c*/ 	.word	0x00000670
        /*0170*/ 	.word	0x000000ff
        /*0174*/ 	.word	0x00000018
        /*0178*/ 	.short	0x0100
        /*017a*/ 	.byte	0x04
	.zero		1


	//   ....[7]....
        /*017c*/ 	.word	0x00000680
        /*0180*/ 	.word	0x000000ff
        /*0184*/ 	.word	0x00000040
        /*0188*/ 	.short	0x0100
        /*018a*/ 	.byte	0x04
	.zero		1


	//   ....[8]....
        /*018c*/ 	.word	0x00000690
        /*0190*/ 	.word	0x000000ff
        /*0194*/ 	.word	0x00000020
        /*0198*/ 	.short	0x0100
        /*019a*/ 	.byte	0x04
	.zero		1


	//   ....[9]....
        /*019c*/ 	.word	0x000006a0
        /*01a0*/ 	.word	0x000000ff
        /*01a4*/ 	.word	0x00000048
        /*01a8*/ 	.short	0x0100
        /*01aa*/ 	.byte	0x04
	.zero		1


	//   ....[10]....
        /*01ac*/ 	.word	0x000007d0
        /*01b0*/ 	.word	0x000000ff
        /*01b4*/ 	.word	0x00000050
        /*01b8*/ 	.short	0x0100
        /*01ba*/ 	.byte	0x04
	.zero		1


	//   ....[11]....
        /*01bc*/ 	.word	0x000007e0
        /*01c0*/ 	.word	0x000000ff
        /*01c4*/ 	.word	0x00000070
        /*01c8*/ 	.short	0x0100
        /*01ca*/ 	.byte	0x04
	.zero		1


	//   ....[12]....
        /*01cc*/ 	.word	0x000007f0
        /*01d0*/ 	.word	0x000000ff
        /*01d4*/ 	.word	0x00000058
        /*01d8*/ 	.short	0x0100
        /*01da*/ 	.byte	0x04
	.zero		1


	//   ....[13]....
        /*01dc*/ 	.word	0x00000800
        /*01e0*/ 	.word	0x000000ff
        /*01e4*/ 	.word	0x00000078
        /*01e8*/ 	.short	0x0100
        /*01ea*/ 	.byte	0x04
	.zero		1


	//   ....[14]....
        /*01ec*/ 	.word	0x00000810
        /*01f0*/ 	.word	0x000000ff
        /*01f4*/ 	.word	0x00000060
        /*01f8*/ 	.short	0x0100
        /*01fa*/ 	.byte	0x04
	.zero		1


	//   ....[15]....
        /*01fc*/ 	.word	0x00000820
        /*0200*/ 	.word	0x000000ff
        /*0204*/ 	.word	0x00000080
        /*0208*/ 	.short	0x0100
        /*020a*/ 	.byte	0x04
	.zero		1


	//   ....[16]....
        /*020c*/ 	.word	0x00000830
        /*0210*/ 	.word	0x000000ff
        /*0214*/ 	.word	0x00000068
        /*0218*/ 	.short	0x0100
        /*021a*/ 	.byte	0x04
	.zero		1


	//   ....[17]....
        /*021c*/ 	.word	0x00000840
        /*0220*/ 	.word	0x000000ff
        /*0224*/ 	.word	0x00000088
        /*0228*/ 	.short	0x0100
        /*022a*/ 	.byte	0x04
	.zero		1


	//   ....[18]....
        /*022c*/ 	.word	0x00000930
        /*0230*/ 	.word	0x000000ff
        /*0234*/ 	.word	0x00000090
        /*0238*/ 	.short	0x0100
        /*023a*/ 	.byte	0x06
	.zero		1


	//   ....[19]....
        /*023c*/ 	.word	0x00000940
        /*0240*/ 	.word	0x000000ff
        /*0244*/ 	.word	0x00000098
        /*0248*/ 	.short	0x0100
        /*024a*/ 	.byte	0x06
	.zero		1


	//   ....[20]....
        /*024c*/ 	.word	0x00000a80
        /*0250*/ 	.word	0x000000ff
        /*0254*/ 	.word	0x000000a0
        /*0258*/ 	.short	0x0100
        /*025a*/ 	.byte	0x06
	.zero		1


	//   ....[21]....
        /*025c*/ 	.word	0x00000a90
        /*0260*/ 	.word	0x000000ff
        /*0264*/ 	.word	0x000000b0
        /*0268*/ 	.short	0x0100
        /*026a*/ 	.byte	0x06
	.zero		1


	//   ....[22]....
        /*026c*/ 	.word	0x00000aa0
        /*0270*/ 	.word	0x000000ff
        /*0274*/ 	.word	0x000000a8
        /*0278*/ 	.short	0x0100
        /*027a*/ 	.byte	0x06
	.zero		1


	//   ....[23]....
        /*027c*/ 	.word	0x00000ab0
        /*0280*/ 	.word	0x000000ff
        /*0284*/ 	.word	0x000000b8
        /*0288*/ 	.short	0x0100
        /*028a*/ 	.byte	0x06
	.zero		1


	//   ....[24]....
        /*028c*/ 	.word	0x00000be0
        /*0290*/ 	.word	0x000000ff
        /*0294*/ 	.word	0x000000c0
        /*0298*/ 	.short	0x0100
        /*029a*/ 	.byte	0x04
	.zero		1


	//   ....[25]....
        /*029c*/ 	.word	0x00000bf0
        /*02a0*/ 	.word	0x000000ff
        /*02a4*/ 	.word	0x000000e0
        /*02a8*/ 	.short	0x0100
        /*02aa*/ 	.byte	0x04
	.zero		1


	//   ....[26]....
        /*02ac*/ 	.word	0x00000c00
        /*02b0*/ 	.word	0x000000ff
        /*02b4*/ 	.word	0x000000c8
        /*02b8*/ 	.short	0x0100
        /*02ba*/ 	.byte	0x04
	.zero		1


	//   ....[27]....
        /*02bc*/ 	.word	0x00000c10
        /*02c0*/ 	.word	0x000000ff
        /*02c4*/ 	.word	0x000000e8
        /*02c8*/ 	.short	0x0100
        /*02ca*/ 	.byte	0x04
	.zero		1


	//   ....[28]....
        /*02cc*/ 	.word	0x00000c20
        /*02d0*/ 	.word	0x000000ff
        /*02d4*/ 	.word	0x000000d0
        /*02d8*/ 	.short	0x0100
        /*02da*/ 	.byte	0x04
	.zero		1


	//   ....[29]....
        /*02dc*/ 	.word	0x00000c30
        /*02e0*/ 	.word	0x000000ff
        /*02e4*/ 	.word	0x000000f0
        /*02e8*/ 	.short	0x0100
        /*02ea*/ 	.byte	0x04
	.zero		1


	//   ....[30]....
        /*02ec*/ 	.word	0x00000c40
        /*02f0*/ 	.word	0x000000ff
        /*02f4*/ 	.word	0x000000d8
        /*02f8*/ 	.short	0x0100
        /*02fa*/ 	.byte	0x04
	.zero		1


	//   ....[31]....
        /*02fc*/ 	.word	0x00000c50
        /*0300*/ 	.word	0x000000ff
        /*0304*/ 	.word	0x000000f8
        /*0308*/ 	.short	0x0100
        /*030a*/ 	.byte	0x04
	.zero		1


	//   ....[32]....
        /*030c*/ 	.word	0x00000d40
        /*0310*/ 	.word	0x000000ff
        /*0314*/ 	.word	0x00000100
        /*0318*/ 	.short	0x0100
        /*031a*/ 	.byte	0x04
	.zero		1


	//   ....[33]....
        /*031c*/ 	.word	0x00000d50
        /*0320*/ 	.word	0x000000ff
        /*0324*/ 	.word	0x00000110
        /*0328*/ 	.short	0x0100
        /*032a*/ 	.byte	0x04
	.zero		1


	//   ....[34]....
        /*032c*/ 	.word	0x00000d60
        /*0330*/ 	.word	0x000000ff
        /*0334*/ 	.word	0x00000108
        /*0338*/ 	.short	0x0100
        /*033a*/ 	.byte	0x04
	.zero		1


	//   ....[35]....
        /*033c*/ 	.word	0x00000d70
        /*0340*/ 	.word	0x000000ff
        /*0344*/ 	.word	0x00000118
        /*0348*/ 	.short	0x0100
        /*034a*/ 	.byte	0x04
	.zero		1


	//   ....[36]....
        /*034c*/ 	.word	0x000018d0
        /*0350*/ 	.word	0x00000000
        /*0354*/ 	.word	0x00000110
        /*0358*/ 	.short	0x010a
        /*035a*/ 	.byte	0xff
	.zero		1


	//   ....[37]....
        /*035c*/ 	.word	0x000018f0
        /*0360*/ 	.word	0x00000000
        /*0364*/ 	.word	0x00000100
        /*0368*/ 	.short	0x0101
        /*036a*/ 	.byte	0xff
	.zero		1


	//   ....[38]....
        /*036c*/ 	.word	0x000019b0
        /*0370*/ 	.word	0x000000ff
        /*0374*/ 	.word	0x00000028
        /*0378*/ 	.short	0x010a
        /*037a*/ 	.byte	0x04
	.zero		1


	//   ....[39]....
        /*037c*/ 	.word	0x00001a30
        /*0380*/ 	.word	0x000000ff
        /*0384*/ 	.word	0x00000028
        /*0388*/ 	.short	0x010a
        /*038a*/ 	.byte	0x21
	.zero		1


	//   ....[40]....
        /*038c*/ 	.word	0x00001bc0
        /*0390*/ 	.word	0x000000ff
        /*0394*/ 	.word	0x00000028
        /*0398*/ 	.short	0x010a
        /*039a*/ 	.byte	0x08
	.zero		1


	//   ....[41]....
        /*039c*/ 	.word	0x00001ce0
        /*03a0*/ 	.word	0x000000ff
        /*03a4*/ 	.word	0x00000098
        /*03a8*/ 	.short	0x0101
        /*03aa*/ 	.byte	0x07
	.zero		1


	//   ....[42]....
        /*03ac*/ 	.word	0x00001d00
        /*03b0*/ 	.word	0x000000ff
        /*03b4*/ 	.word	0x00000028
        /*03b8*/ 	.short	0x010a
        /*03ba*/ 	.byte	0x04
	.zero		1


	//   ....[43]....
        /*03bc*/ 	.word	0x00001d80
        /*03c0*/ 	.word	0x000000ff
        /*03c4*/ 	.word	0x00000028
        /*03c8*/ 	.short	0x010a
        /*03ca*/ 	.byte	0x11
	.zero		1


	//   ....[44]....
        /*03cc*/ 	.word	0x00001f10
        /*03d0*/ 	.word	0x000000ff
        /*03d4*/ 	.word	0x00000028
        /*03d8*/ 	.short	0x010a
        /*03da*/ 	.byte	0x06
	.zero		1


	//   ....[45]....
        /*03dc*/ 	.word	0x00002050
        /*03e0*/ 	.word	0x00000003
        /*03e4*/ 	.word	0x000000a0
        /*03e8*/ 	.short	0x010a
        /*03ea*/ 	.byte	0xff
	.zero		1


	//   ....[46]....
        /*03ec*/ 	.word	0x000021a0
        /*03f0*/ 	.word	0x00000000
        /*03f4*/ 	.word	0x00000000
        /*03f8*/ 	.short	0x0101
        /*03fa*/ 	.byte	0xff
	.zero		1


	//   ....[47]....
        /*03fc*/ 	.word	0x00002750
        /*0400*/ 	.word	0x000000ff
        /*0404*/ 	.word	0x00000000
        /*0408*/ 	.short	0x010a
        /*040a*/ 	.byte	0x04
	.zero		1


	//   ....[48]....
        /*040c*/ 	.word	0x000027e0
        /*0410*/ 	.word	0x000000ff
        /*0414*/ 	.word	0x00000000
        /*0418*/ 	.short	0x010a
        /*041a*/ 	.byte	0x05
	.zero		1


	//   ....[49]....
        /*041c*/ 	.word	0x00002870
        /*0420*/ 	.word	0x000000ff
        /*0424*/ 	.word	0x00000000
        /*0428*/ 	.short	0x010a
        /*042a*/ 	.byte	0x05
	.zero		1


	//   ....[50]....
        /*042c*/ 	.word	0x00002900
        /*0430*/ 	.word	0x000000ff
        /*0434*/ 	.word	0x00000000
        /*0438*/ 	.short	0x010a
        /*043a*/ 	.byte	0x05
	.zero		1


	//   ....[51]....
        /*043c*/ 	.word	0x000029a0
        /*0440*/ 	.word	0x00000000
        /*0444*/ 	.word	0x00000000
        /*0448*/ 	.short	0x010a
        /*044a*/ 	.byte	0xff
	.zero		1


	//   ....[52]....
        /*044c*/ 	.word	0x00002ae0
        /*0450*/ 	.word	0x00000002
        /*0454*/ 	.word	0x00000100
        /*0458*/ 	.short	0x010a
        /*045a*/ 	.byte	0xff
	.zero		1


	//   ....[53]....
        /*045c*/ 	.word	0x00002b40
        /*0460*/ 	.word	0x00000004
        /*0464*/ 	.word	0x00000000
        /*0468*/ 	.short	0x0101
        /*046a*/ 	.byte	0xff
	.zero		1


	//   ....[54]....
        /*046c*/ 	.word	0x00002b60
        /*0470*/ 	.word	0x000000ff
        /*0474*/ 	.word	0x000000b0
        /*0478*/ 	.short	0x010a
        /*047a*/ 	.byte	0x04
	.zero		1


	//   ....[55]....
        /*047c*/ 	.word	0x00002c80
        /*0480*/ 	.word	0x00000002
        /*0484*/ 	.word	0x000000a0
        /*0488*/ 	.short	0x010a
        /*048a*/ 	.byte	0xff
	.zero		1


	//   ....[56]....
        /*048c*/ 	.word	0x00002d90
        /*0490*/ 	.word	0x00000002
        /*0494*/ 	.word	0x00000000
        /*0498*/ 	.short	0x0101
        /*049a*/ 	.byte	0xff
	.zero		1


	//   ....[57]....
        /*049c*/ 	.word	0x00002e20
        /*04a0*/ 	.word	0x000000ff
        /*04a4*/ 	.word	0x000000b0
        /*04a8*/ 	.short	0x0106
        /*04aa*/ 	.byte	0x04
	.zero		1


	//   ....[58]....
        /*04ac*/ 	.word	0x00002e40
        /*04b0*/ 	.word	0x000000ff
        /*04b4*/ 	.word	0x000000b0
        /*04b8*/ 	.short	0x010a
        /*04ba*/ 	.byte	0x04
	.zero		1


	//   ....[59]....
        /*04bc*/ 	.word	0x00002ed0
        /*04c0*/ 	.word	0x000000ff
        /*04c4*/ 	.word	0x000000b0
        /*04c8*/ 	.short	0x0106
        /*04ca*/ 	.byte	0x07
	.zero		1


	//   ....[60]....
        /*04cc*/ 	.word	0x00002f10
        /*04d0*/ 	.word	0x00000000
        /*04d4*/ 	.word	0x000000b0
        /*04d8*/ 	.short	0x010a
        /*04da*/ 	.byte	0xff
	.zero		1


	//   ....[61]....
        /*04dc*/ 	.word	0x00003470
        /*04e0*/ 	.word	0x00000000
        /*04e4*/ 	.word	0x000000a0
        /*04e8*/ 	.short	0x010a
        /*04ea*/ 	.byte	0xff
	.zero		1


	//   ....[62]....
        /*04ec*/ 	.word	0x00003570
        /*04f0*/ 	.word	0x00000003
        /*04f4*/ 	.word	0x00000000
        /*04f8*/ 	.short	0x0101
        /*04fa*/ 	.byte	0xff
	.zero		1


	//   ....[63]....
        /*04fc*/ 	.word	0x00003580
        /*0500*/ 	.word	0x000000ff
        /*0504*/ 	.word	0x00000000
        /*0508*/ 	.short	0x010a
        /*050a*/ 	.byte	0x04
	.zero		1


	//   ....[64]....
        /*050c*/ 	.word	0x00003600
        /*0510*/ 	.word	0x000000ff
        /*0514*/ 	.word	0x000000e0
        /*0518*/ 	.short	0x010a
        /*051a*/ 	.byte	0x1f
	.zero		1


	//   ....[65]....
        /*051c*/ 	.word	0x000036e0
        /*0520*/ 	.word	0x000000ff
        /*0524*/ 	.word	0x00000000
        /*0528*/ 	.short	0x010a
        /*052a*/ 	.byte	0x05
	.zero		1


	//   ....[66]....
        /*052c*/ 	.word	0x00003820
        /*0530*/ 	.word	0x000000ff
        /*0534*/ 	.word	0x00000000
        /*0538*/ 	.short	0x010a
        /*053a*/ 	.byte	0x04
	.zero		1


	//   ....[67]....
        /*053c*/ 	.word	0x00003ab0
        /*0540*/ 	.word	0x000000ff
        /*0544*/ 	.word	0x00000000
        /*0548*/ 	.short	0x010a
        /*054a*/ 	.byte	0x04
	.zero		1


	//   ....[68]....
        /*054c*/ 	.word	0x00003b40
        /*0550*/ 	.word	0x000000ff
        /*0554*/ 	.word	0x00000000
        /*0558*/ 	.short	0x010a
        /*055a*/ 	.byte	0x05
	.zero		1


	//   ....[69]....
        /*055c*/ 	.word	0x00003bd0
        /*0560*/ 	.word	0x000000ff
        /*0564*/ 	.word	0x00000000
        /*0568*/ 	.short	0x010a
        /*056a*/ 	.byte	0x05
	.zero		1


	//   ....[70]....
        /*056c*/ 	.word	0x00003c60
        /*0570*/ 	.word	0x000000ff
        /*0574*/ 	.word	0x00000000
        /*0578*/ 	.short	0x010a
        /*057a*/ 	.byte	0x04
	.zero		1


	//   ....[71]....
        /*057c*/ 	.word	0x00004170
        /*0580*/ 	.word	0x0000000c
        /*0584*/ 	.word	0x000000a0
        /*0588*/ 	.short	0x010a
        /*058a*/ 	.byte	0xff
	.zero		1


	//   ....[72]....
        /*058c*/ 	.word	0x000042e0
        /*0590*/ 	.word	0x00000000
        /*0594*/ 	.word	0x00000000
        /*0598*/ 	.short	0x0101
        /*059a*/ 	.byte	0xff
	.zero		1


	//   ....[73]....
        /*059c*/ 	.word	0x00004770
        /*05a0*/ 	.word	0x000000ff
        /*05a4*/ 	.word	0x00000098
        /*05a8*/ 	.short	0x010a
        /*05aa*/ 	.byte	0x15
	.zero		1


	//   ....[74]....
        /*05ac*/ 	.word	0x000048f0
        /*05b0*/ 	.word	0x000000ff
        /*05b4*/ 	.word	0x00000070
        /*05b8*/ 	.short	0x010a
        /*05ba*/ 	.byte	0x15
	.zero		1


	//   ....[75]....
        /*05bc*/ 	.word	0x00004a60
        /*05c0*/ 	.word	0x000000ff
        /*05c4*/ 	.word	0x00000050
        /*05c8*/ 	.short	0x010b
        /*05ca*/ 	.byte	0x15
	.zero		1


	//   ....[76]....
        /*05cc*/ 	.word	0x00004a70
        /*05d0*/ 	.word	0x000000ff
        /*05d4*/ 	.word	0x00000000
        /*05d8*/ 	.short	0x0101
        /*05da*/ 	.byte	0x28
	.zero		1


	//   ....[77]....
        /*05dc*/ 	.word	0x00004a80
        /*05e0*/ 	.word	0x000000ff
        /*05e4*/ 	.word	0x00000078
        /*05e8*/ 	.short	0x010a
        /*05ea*/ 	.byte	0x15
	.zero		1


	//   ....[78]....
        /*05ec*/ 	.word	0x00004bd0
        /*05f0*/ 	.word	0x000000ff
        /*05f4*/ 	.word	0x00000058
        /*05f8*/ 	.short	0x010b
        /*05fa*/ 	.byte	0x15
	.zero		1


	//   ....[79]....
        /*05fc*/ 	.word	0x00004be0
        /*0600*/ 	.word	0x000000ff
        /*0604*/ 	.word	0x00000000
        /*0608*/ 	.short	0x0101
        /*060a*/ 	.byte	0x27
	.zero		1


	//   ....[80]....
        /*060c*/ 	.word	0x00004bf0
        /*0610*/ 	.word	0x000000ff
        /*0614*/ 	.word	0x00000080
        /*0618*/ 	.short	0x010a
        /*061a*/ 	.byte	0x15
	.zero		1


	//   ....[81]....
        /*061c*/ 	.word	0x00004d30
        /*0620*/ 	.word	0x000000ff
        /*0624*/ 	.word	0x00000060
        /*0628*/ 	.short	0x010b
        /*062a*/ 	.byte	0x15
	.zero		1


	//   ....[82]....
        /*062c*/ 	.word	0x00004d40
        /*0630*/ 	.word	0x000000ff
        /*0634*/ 	.word	0x00000000
        /*0638*/ 	.short	0x0101
        /*063a*/ 	.byte	0x26
	.zero		1


	//   ....[83]....
        /*063c*/ 	.word	0x00004d50
        /*0640*/ 	.word	0x000000ff
        /*0644*/ 	.word	0x00000088
        /*0648*/ 	.short	0x010a
        /*064a*/ 	.byte	0x15
	.zero		1


	//   ....[84]....
        /*064c*/ 	.word	0x00004f40
        /*0650*/ 	.word	0x000000ff
        /*0654*/ 	.word	0x00000068
        /*0658*/ 	.short	0x010b
        /*065a*/ 	.byte	0x15
	.zero		1


	//   ....[85]....
        /*065c*/ 	.word	0x00004f50
        /*0660*/ 	.word	0x000000ff
        /*0664*/ 	.word	0x00000000
        /*0668*/ 	.short	0x0101
        /*066a*/ 	.byte	0x25
	.zero		1


	//   ....[86]....
        /*066c*/ 	.word	0x00004f80
        /*0670*/ 	.word	0x000000ff
        /*0674*/ 	.word	0x00000070
        /*0678*/ 	.short	0x010a
        /*067a*/ 	.byte	0x15
	.zero		1


	//   ....[87]....
        /*067c*/ 	.word	0x00004fa0
        /*0680*/ 	.word	0x000000ff
        /*0684*/ 	.word	0x00000078
        /*0688*/ 	.short	0x010a
        /*068a*/ 	.byte	0x15
	.zero		1


	//   ....[88]....
        /*068c*/ 	.word	0x00004fc0
        /*0690*/ 	.word	0x000000ff
        /*0694*/ 	.word	0x00000080
        /*0698*/ 	.short	0x010a
        /*069a*/ 	.byte	0x15
	.zero		1


	//   ....[89]....
        /*069c*/ 	.word	0x00005000
        /*06a0*/ 	.word	0x00000000
        /*06a4*/ 	.word	0x00000088
        /*06a8*/ 	.short	0x010a
        /*06aa*/ 	.byte	0xff
	.zero		1


	//   ....[90]....
        /*06ac*/ 	.word	0x00005350
        /*06b0*/ 	.word	0x00000003
        /*06b4*/ 	.word	0x000000a0
        /*06b8*/ 	.short	0x010a
        /*06ba*/ 	.byte	0xff
	.zero		1


	//   ....[91]....
        /*06bc*/ 	.word	0x000054d0
        /*06c0*/ 	.word	0x00000000
        /*06c4*/ 	.word	0x00000000
        /*06c8*/ 	.short	0x0101
        /*06ca*/ 	.byte	0xff
	.zero		1


	//   ....[92]....
        /*06cc*/ 	.word	0x00006020
        /*06d0*/ 	.word	0x00000002
        /*06d4*/ 	.word	0x00000050
        /*06d8*/ 	.short	0x010a
        /*06da*/ 	.byte	0xff
	.zero		1


	//   ....[93]....
        /*06dc*/ 	.word	0x00006090
        /*06e0*/ 	.word	0x00000047
        /*06e4*/ 	.word	0x000000c0
        /*06e8*/ 	.short	0x010a
        /*06ea*/ 	.byte	0xff
	.zero		1


	//   ....[94]....
        /*06ec*/ 	.word	0x00006180
        /*06f0*/ 	.word	0x00000002
        /*06f4*/ 	.word	0x00000050
        /*06f8*/ 	.short	0x010a
        /*06fa*/ 	.byte	0xff
	.zero		1


	//   ....[95]....
        /*06fc*/ 	.word	0x00006290
        /*0700*/ 	.word	0x00000000
        /*0704*/ 	.word	0x00000000
        /*0708*/ 	.short	0x0101
        /*070a*/ 	.byte	0xff
	.zero		1


	//   ....[96]....
        /*070c*/ 	.word	0x00006310
        /*0710*/ 	.word	0x00000047
        /*0714*/ 	.word	0x000000c0
        /*0718*/ 	.short	0x010a
        /*071a*/ 	.byte	0xff
	.zero		1


	//   ....[97]....
        /*071c*/ 	.word	0x00006e60
        /*0720*/ 	.word	0x00000070
        /*0724*/ 	.word	0x00000050
        /*0728*/ 	.short	0x010a
        /*072a*/ 	.byte	0xff
	.zero		1


	//   ....[98]....
        /*072c*/ 	.word	0x00006f30
        /*0730*/ 	.word	0x00000070
        /*0734*/ 	.word	0x00000050
        /*0738*/ 	.short	0x010a
        /*073a*/ 	.byte	0xff
	.zero		1


	//   ....[99]....
        /*073c*/ 	.word	0x00007040
        /*0740*/ 	.word	0x00000000
        /*0744*/ 	.word	0x00000000
        /*0748*/ 	.short	0x0101
        /*074a*/ 	.byte	0xff
	.zero		1


	//   ....[100]....
        /*074c*/ 	.word	0x00007bb0
        /*0750*/ 	.word	0x00000070
        /*0754*/ 	.word	0x00000050
        /*0758*/ 	.short	0x010a
        /*075a*/ 	.byte	0xff
	.zero		1


	//   ....[101]....
        /*075c*/ 	.word	0x00007c80
        /*0760*/ 	.word	0x00000070
        /*0764*/ 	.word	0x00000050
        /*0768*/ 	.short	0x010a
        /*076a*/ 	.byte	0xff
	.zero		1


	//   ....[102]....
        /*076c*/ 	.word	0x00007d90
        /*0770*/ 	.word	0x00000000
        /*0774*/ 	.word	0x00000000
        /*0778*/ 	.short	0x0101
        /*077a*/ 	.byte	0xff
	.zero		1


	//   ....[103]....
        /*077c*/ 	.word	0x00008930
        /*0780*/ 	.word	0x00000066
        /*0784*/ 	.word	0x00000050
        /*0788*/ 	.short	0x010a
        /*078a*/ 	.byte	0xff
	.zero		1


	//   ....[104]....
        /*078c*/ 	.word	0x00008a00
        /*0790*/ 	.word	0x00000066
        /*0794*/ 	.word	0x00000050
        /*0798*/ 	.short	0x010a
        /*079a*/ 	.byte	0xff
	.zero		1


	//   ....[105]....
        /*079c*/ 	.word	0x00008b10
        /*07a0*/ 	.word	0x00000000
        /*07a4*/ 	.word	0x00000000
        /*07a8*/ 	.short	0x0101
        /*07aa*/ 	.byte	0xff
	.zero		1


	//   ....[106]....
        /*07ac*/ 	.word	0x00008fa0
        /*07b0*/ 	.word	0x000000ff
        /*07b4*/ 	.word	0x00000000
        /*07b8*/ 	.short	0x0101
        /*07ba*/ 	.byte	0x04
	.zero		1


	//   ....[107]....
        /*07bc*/ 	.word	0x000097b0
        /*07c0*/ 	.word	0x00000000
        /*07c4*/ 	.word	0x00000110
        /*07c8*/ 	.short	0x010a
        /*07ca*/ 	.byte	0xff
	.zero		1


	//   ....[108]....
        /*07cc*/ 	.word	0x00009810
        /*07d0*/ 	.word	0x00000000
        /*07d4*/ 	.word	0x00000028
        /*07d8*/ 	.short	0x010a
        /*07da*/ 	.byte	0xff
	.zero		1


	//   ....[109]....
        /*07dc*/ 	.word	0x00009870
        /*07e0*/ 	.word	0x00000000
        /*07e4*/ 	.word	0x00000028
        /*07e8*/ 	.short	0x010a
        /*07ea*/ 	.byte	0xff
	.zero		1


	//   ....[110]....
        /*07ec*/ 	.word	0x000098c0
        /*07f0*/ 	.word	0x00000003
        /*07f4*/ 	.word	0x000000a0
        /*07f8*/ 	.short	0x010a
        /*07fa*/ 	.byte	0xff
	.zero		1


	//   ....[111]....
        /*07fc*/ 	.word	0x00009920
        /*0800*/ 	.word	0x00000000
        /*0804*/ 	.word	0x00000000
        /*0808*/ 	.short	0x010a
        /*080a*/ 	.byte	0xff
	.zero		1


	//   ....[112]....
        /*080c*/ 	.word	0x00009980
        /*0810*/ 	.word	0x00000000
        /*0814*/ 	.word	0x00000000
        /*0818*/ 	.short	0x010a
        /*081a*/ 	.byte	0xff
	.zero		1


	//   ....[113]....
        /*081c*/ 	.word	0x000099e0
        /*0820*/ 	.word	0x00000000
        /*0824*/ 	.word	0x00000000
        /*0828*/ 	.short	0x010a
        /*082a*/ 	.byte	0xff
	.zero		1


	//   ....[114]....
        /*082c*/ 	.word	0x00009a40
        /*0830*/ 	.word	0x00000000
        /*0834*/ 	.word	0x00000000
        /*0838*/ 	.short	0x010a
        /*083a*/ 	.byte	0xff
	.zero		1


	//   ....[115]....
        /*083c*/ 	.word	0x00009a90
        /*0840*/ 	.word	0x00000002
        /*0844*/ 	.word	0x00000100
        /*0848*/ 	.short	0x010a
        /*084a*/ 	.byte	0xff
	.zero		1


	//   ....[116]....
        /*084c*/ 	.word	0x00009af0
        /*0850*/ 	.word	0x00000002
        /*0854*/ 	.word	0x000000b0
        /*0858*/ 	.short	0x010a
        /*085a*/ 	.byte	0xff
	.zero		1


	//   ....[117]....
        /*085c*/ 	.word	0x00009b40
        /*0860*/ 	.word	0x00000002
        /*0864*/ 	.word	0x000000a0
        /*0868*/ 	.short	0x010a
        /*086a*/ 	.byte	0xff
	.zero		1


	//   ....[118]....
        /*086c*/ 	.word	0x00009ba0
        /*0870*/ 	.word	0x00000000
        /*0874*/ 	.word	0x000000b0
        /*0878*/ 	.short	0x010a
        /*087a*/ 	.byte	0xff
	.zero		1


	//   ....[119]....
        /*087c*/ 	.word	0x00009bf0
        /*0880*/ 	.word	0x00000000
        /*0884*/ 	.word	0x000000a0
        /*0888*/ 	.short	0x010a
        /*088a*/ 	.byte	0xff
	.zero		1


	//   ....[120]....
        /*088c*/ 	.word	0x00009c50
        /*0890*/ 	.word	0x00000003
        /*0894*/ 	.word	0x000000e0
        /*0898*/ 	.short	0x010a
        /*089a*/ 	.byte	0xff
	.zero		1


	//   ....[121]....
        /*089c*/ 	.word	0x00009cb0
        /*08a0*/ 	.word	0x00000000
        /*08a4*/ 	.word	0x00000000
        /*08a8*/ 	.short	0x010a
        /*08aa*/ 	.byte	0xff
	.zero		1


	//   ....[122]....
        /*08ac*/ 	.word	0x00009d10
        /*08b0*/ 	.word	0x00000000
        /*08b4*/ 	.word	0x00000000
        /*08b8*/ 	.short	0x010a
        /*08ba*/ 	.byte	0xff
	.zero		1


	//   ....[123]....
        /*08bc*/ 	.word	0x00009d70
        /*08c0*/ 	.word	0x00000000
        /*08c4*/ 	.word	0x00000000
        /*08c8*/ 	.short	0x010a
        /*08ca*/ 	.byte	0xff
	.zero		1


	//   ....[124]....
        /*08cc*/ 	.word	0x00009dd0
        /*08d0*/ 	.word	0x00000000
        /*08d4*/ 	.word	0x00000000
        /*08d8*/ 	.short	0x010a
        /*08da*/ 	.byte	0xff
	.zero		1


	//   ....[125]....
        /*08dc*/ 	.word	0x00009e30
        /*08e0*/ 	.word	0x00000000
        /*08e4*/ 	.word	0x00000000
        /*08e8*/ 	.short	0x010a
        /*08ea*/ 	.byte	0xff
	.zero		1


	//   ....[126]....
        /*08ec*/ 	.word	0x00009e80
        /*08f0*/ 	.word	0x0000000c
        /*08f4*/ 	.word	0x000000a0
        /*08f8*/ 	.short	0x010a
        /*08fa*/ 	.byte	0xff
	.zero		1


	//   ....[127]....
        /*08fc*/ 	.word	0x00009ee0
        /*0900*/ 	.word	0x00000000
        /*0904*/ 	.word	0x00000098
        /*0908*/ 	.short	0x010a
        /*090a*/ 	.byte	0xff
	.zero		1


	//   ....[128]....
        /*090c*/ 	.word	0x00009f40
        /*0910*/ 	.word	0x00000000
        /*0914*/ 	.word	0x00000070
        /*0918*/ 	.short	0x010a
        /*091a*/ 	.byte	0xff
	.zero		1


	//   ....[129]....
        /*091c*/ 	.word	0x00009fa0
        /*0920*/ 	.word	0x00000000
        /*0924*/ 	.word	0x00000078
        /*0928*/ 	.short	0x010a
        /*092a*/ 	.byte	0xff
	.zero		1


	//   ....[130]....
        /*092c*/ 	.word	0x0000a000
        /*0930*/ 	.word	0x00000000
        /*0934*/ 	.word	0x00000080
        /*0938*/ 	.short	0x010a
        /*093a*/ 	.byte	0xff
	.zero		1


	//   ....[131]....
        /*093c*/ 	.word	0x0000a060
        /*0940*/ 	.word	0x00000000
        /*0944*/ 	.word	0x00000088
        /*0948*/ 	.short	0x010a
        /*094a*/ 	.byte	0xff
	.zero		1


	//   ....[132]....
        /*094c*/ 	.word	0x0000a0c0
        /*0950*/ 	.word	0x00000000
        /*0954*/ 	.word	0x00000070
        /*0958*/ 	.short	0x010a
        /*095a*/ 	.byte	0xff
	.zero		1


	//   ....[133]....
        /*095c*/ 	.word	0x0000a120
        /*0960*/ 	.word	0x00000000
        /*0964*/ 	.word	0x00000078
        /*0968*/ 	.short	0x010a
        /*096a*/ 	.byte	0xff
	.zero		1


	//   ....[134]....
        /*096c*/ 	.word	0x0000a180
        /*0970*/ 	.word	0x00000000
        /*0974*/ 	.word	0x00000080
        /*0978*/ 	.short	0x010a
        /*097a*/ 	.byte	0xff
	.zero		1


	//   ....[135]....
        /*097c*/ 	.word	0x0000a1d0
        /*0980*/ 	.word	0x00000003
        /*0984*/ 	.word	0x000000a0
        /*0988*/ 	.short	0x010a
        /*098a*/ 	.byte	0xff
	.zero		1


	//   ....[136]....
        /*098c*/ 	.word	0x0000a220
        /*0990*/ 	.word	0x00000002
        /*0994*/ 	.word	0x00000050
        /*0998*/ 	.short	0x010a
        /*099a*/ 	.byte	0xff
	.zero		1


	//   ....[137]....
        /*099c*/ 	.word	0x0000a270
        /*09a0*/ 	.word	0x00000047
        /*09a4*/ 	.word	0x000000c0
        /*09a8*/ 	.short	0x010a
        /*09aa*/ 	.byte	0xff
	.zero		1


	//   ....[138]....
        /*09ac*/ 	.word	0x0000a2c0
        /*09b0*/ 	.word	0x00000070
        /*09b4*/ 	.word	0x00000050
        /*09b8*/ 	.short	0x010a
        /*09ba*/ 	.byte	0xff
	.zero		1


	//   ....[139]....
        /*09bc*/ 	.word	0x0000a310
        /*09c0*/ 	.word	0x00000070
        /*09c4*/ 	.word	0x00000050
        /*09c8*/ 	.short	0x010a
        /*09ca*/ 	.byte	0xff
	.zero		1


	//   ....[140]....
        /*09cc*/ 	.word	0x0000a360
        /*09d0*/ 	.word	0x00000066
        /*09d4*/ 	.word	0x00000050
        /*09d8*/ 	.short	0x010a
        /*09da*/ 	.byte	0xff
	.zero		1


	//----- nvinfo : EIATTR_NUM_MBARRIERS
	.align		4
.L_48:
        /*09dc*/ 	.byte	0x03, 0x38
        /*09de*/ 	.short	0x0024


	//----- nvinfo : EIATTR_EXIT_INSTR_OFFSETS
	.align		4
        /*09e0*/ 	.byte	0x04, 0x1c
        /*09e2*/ 	.short	(.L_50 - .L_49)


	//   ....[0]....
.L_49:
        /*09e4*/ 	.word	0x000029d0


	//   ....[1]....
        /*09e8*/ 	.word	0x00002ee0


	//   ....[2]....
        /*09ec*/ 	.word	0x00002f40


	//   ....[3]....
        /*09f0*/ 	.word	0x00003ec0


	//   ....[4]....
        /*09f4*/ 	.word	0x00005030


	//   ....[5]....
        /*09f8*/ 	.word	0x00005070


	//   ....[6]....
        /*09fc*/ 	.word	0x000097a0


	//----- nvinfo : EIATTR_MAX_THREADS
	.align		4
.L_50:
        /*0a00*/ 	.byte	0x04, 0x05
        /*0a02*/ 	.short	(.L_52 - .L_51)
.L_51:
        /*0a04*/ 	.word	0x00000100
        /*0a08*/ 	.word	0x00000001
        /*0a0c*/ 	.word	0x00000001


	//----- nvinfo : EIATTR_CRS_STACK_SIZE
	.align		4
.L_52:
        /*0a10*/ 	.byte	0x04, 0x1e
        /*0a12*/ 	.short	(.L_54 - .L_53)
.L_53:
        /*0a14*/ 	.word	0x00000000


	//----- nvinfo : EIATTR_CBANK_PARAM_SIZE
	.align		4
.L_54:
        /*0a18*/ 	.byte	0x03, 0x19
        /*0a1a*/ 	.short	0x0800


	//----- nvinfo : EIATTR_PARAM_CBANK
	.align		4
        /*0a1c*/ 	.byte	0x04, 0x0a
        /*0a1e*/ 	.short	(.L_56 - .L_55)
	.align		4
.L_55:
        /*0a20*/ 	.word	index@(.nv.constant0._ZN7cutlass13device_kernelINS_4gemm6kernel13GemmUniversalIN4cute5tupleIJiiiiEEENS1_10collective13CollectiveMmaINS1_35MainloopSm100TmaUmmaWarpSpecializedILi5ELi2ELi4ENS5_IJNS4_1CILi1EEENSA_ILi2EEESB_EEEEENS5_IJNSA_ILi64EEENSA_ILi256EEENSA_ILi128EEEEEENS_12float_e5m2_tENS5_IJlSB_lEEESJ_SK_NS4_8TiledMMAINS4_8MMA_AtomIJNS4_10MMA_TraitsINS4_19SM100_MMA_F8F6F4_SSEJSJ_SJ_fSF_SG_NS4_17integral_constantINS4_4UMMA5MajorELSR_0EEESS_NSP_INSQ_7ScaleInELST_0EEESU_EEEEEENS4_6LayoutINS5_IJSB_SB_SB_EEENS5_IJNSA_ILi0EEESZ_SZ_EEEEENS5_IJNS4_10UnderscoreES12_S12_EEEEENS4_23SM90_TMA_LOAD_MULTICASTENS4_14ComposedLayoutINS4_7SwizzleILi3ELi4ELi3EEENS4_18smem_ptr_flag_bitsILi8EEENSX_INS5_IJNSA_ILi8EEESH_EEENS5_IJSH_SB_EEEEEEEvNS4_8identityENS4_13SM90_TMA_LOADES1F_vS1G_EENS_8epilogue10collective18CollectiveEpilogueINS1J_23Sm100TmaWarpSpecializedILi4ELi2ELi32ELb0ELb0EEEJSI_NS5_IJNSX_ISF_SB_EES1O_EEESJ_SK_SJ_SK_NS1J_6fusion15FusionCallbacksIS1N_NS1Q_17LinearCombinationISJ_fSJ_fLNS_15FloatRoundStyleE2EEESI_S1P_JEEENS4_5SM1004TMEM4LOAD26SM100_TMEM_LOAD_16dp32b32xES1H_NS16_INS17_ILi2ELi4ELi3EEES1A_NSX_INS5_IJS1B_SF_EEENS5_IJSF_SB_EEEEEEENS4_39AutoVectorizingCopyWithAssumedAlignmentILi128EEENS4_14SM90_TMA_STOREES24_S26_S26_EEEvvEEEEvNT_6ParamsE)
        /*0a24*/ 	.short	0x0380
        /*0a26*/ 	.short	0x0800


	//----- nvinfo : EIATTR_SW_WAR
	.align		4
.L_56:
        /*0a28*/ 	.byte	0x04, 0x36
        /*0a2a*/ 	.short	(.L_58 - .L_57)
.L_57:
        /*0a2c*/ 	.word	0x00000008
.L_58:


//--------------------- .nv.callgraph             --------------------------
	.section	.nv.callgraph,"",@"SHT_CUDA_CALLGRAPH"
	.align	4
	.sectionentsize	8
	.align		4
        /*0000*/ 	.word	0x00000000
	.align		4
        /*0004*/ 	.word	0xffffffff
	.align		4
        /*0008*/ 	.word	index@(_ZN7cutlass13device_kernelINS_4gemm6kernel13GemmUniversalIN4cute5tupleIJiiiiEEENS1_10collective13CollectiveMmaINS1_35MainloopSm100TmaUmmaWarpSpecializedILi5ELi2ELi4ENS5_IJNS4_1CILi1EEENSA_ILi2EEESB_EEEEENS5_IJNSA_ILi64EEENSA_ILi256EEENSA_ILi128EEEEEENS_12float_e5m2_tENS5_IJlSB_lEEESJ_SK_NS4_8TiledMMAINS4_8MMA_AtomIJNS4_10MMA_TraitsINS4_19SM100_MMA_F8F6F4_SSEJSJ_SJ_fSF_SG_NS4_17integral_constantINS4_4UMMA5MajorELSR_0EEESS_NSP_INSQ_7ScaleInELST_0EEESU_EEEEEENS4_6LayoutINS5_IJSB_SB_SB_EEENS5_IJNSA_ILi0EEESZ_SZ_EEEEENS5_IJNS4_10UnderscoreES12_S12_EEEEENS4_23SM90_TMA_LOAD_MULTICASTENS4_14ComposedLayoutINS4_7SwizzleILi3ELi4ELi3EEENS4_18smem_ptr_flag_bitsILi8EEENSX_INS5_IJNSA_ILi8EEESH_EEENS5_IJSH_SB_EEEEEEEvNS4_8identityENS4_13SM90_TMA_LOADES1F_vS1G_EENS_8epilogue10collective18CollectiveEpilogueINS1J_23Sm100TmaWarpSpecializedILi4ELi2ELi32ELb0ELb0EEEJSI_NS5_IJNSX_ISF_SB_EES1O_EEESJ_SK_SJ_SK_NS1J_6fusion15FusionCallbacksIS1N_NS1Q_17LinearCombinationISJ_fSJ_fLNS_15FloatRoundStyleE2EEESI_S1P_JEEENS4_5SM1004TMEM4LOAD26SM100_TMEM_LOAD_16dp32b32xES1H_NS16_INS17_ILi2ELi4ELi3EEES1A_NSX_INS5_IJS1B_SF_EEENS5_IJSF_SB_EEEEEEENS4_39AutoVectorizingCopyWithAssumedAlignmentILi128EEENS4_14SM90_TMA_STOREES24_S26_S26_EEEvvEEEEvNT_6ParamsE)
	.align		4
        /*000c*/ 	.word	index@(__assertfail)
	.align		4
        /*0010*/ 	.word	0x00000000
	.align		4
        /*0014*/ 	.word	0xfffffffe
	.align		4
        /*0018*/ 	.word	0x00000000
	.align		4
        /*001c*/ 	.word	0xfffffffd
	.align		4
        /*0020*/ 	.word	0x00000000
	.align		4
        /*0024*/ 	.word	0xfffffffc


//--------------------- .nv.constant4             --------------------------
	.section	.nv.constant4,"a",@progbits
	.align	8
	.align		8
.nv.constant4:
        /*0000*/ 	.dword	__assertfail
	.align		8
        /*0008*/ 	.dword	__unnamed_1
	.align		8
        /*0010*/ 	.dword	__unnamed_2
	.align		8
        /*0018*/ 	.dword	__unnamed_3
	.align		8
        /*0020*/ 	.dword	_ZN39_INTERNAL_fc57a020_4_k_cu_ba4f65cc_77774cuda3std3__45__cpo5beginE
	.align		8
        /*0028*/ 	.dword	_ZN39_INTERNAL_fc57a020_4_k_cu_ba4f65cc_77774cuda3std3__45__cpo3endE
	.align		8
        /*0030*/ 	.dword	_ZN39_INTERNAL_fc57a020_4_k_cu_ba4f65cc_77774cuda3std3__45__cpo6cbeginE
	.align		8
        /*0038*/ 	.dword	_ZN39_INTERNAL_fc57a020_4_k_cu_ba4f65cc_77774cuda3std3__45__cpo4cendE
	.align		8
        /*0040*/ 	.dword	_ZN39_INTERNAL_fc57a020_4_k_cu_ba4f65cc_77774cuda3std3__441_GLOBAL__N__fc57a020_4_k_cu_ba4f65cc_77776ignoreE
	.align		8
        /*0048*/ 	.dword	_ZN39_INTERNAL_fc57a020_4_k_cu_ba4f65cc_77774cuda3std3__419piecewise_constructE
	.align		8
        /*0050*/ 	.dword	_ZN39_INTERNAL_fc57a020_4_k_cu_ba4f65cc_77774cuda3std3__48in_placeE
	.align		8
        /*0058*/ 	.dword	_ZN39_INTERNAL_fc57a020_4_k_cu_ba4f65cc_77774cuda3std6ranges3__45__cpo4swapE
	.align		8
        /*0060*/ 	.dword	_ZN39_INTERNAL_fc57a020_4_k_cu_ba4f65cc_77774cuda3std6ranges3__45__cpo9iter_moveE
	.align		8
        /*0068*/ 	.dword	_ZN39_INTERNAL_fc57a020_4_k_cu_ba4f65cc_77774cute7productE
	.align		8
        /*0070*/ 	.dword	_ZN39_INTERNAL_fc57a020_4_k_cu_ba4f65cc_77774cute1_E
	.align		8
        /*0078*/ 	.dword	$str$25
	.align		8
        /*0080*/ 	.dword	$str$26
	.align		8
        /*0088*/ 	.dword	$str$27
	.align		8
        /*0090*/ 	.dword	$str$28


//--------------------- .text._ZN7cutlass13device_kernelINS_4gemm6kernel13GemmUniversalIN4cute5tupleIJiiiiEEENS1_10collective13CollectiveMmaINS1_35MainloopSm100TmaUmmaWarpSpecializedILi5ELi2ELi4ENS5_IJNS4_1CILi1EEENSA_ILi2EEESB_EEEEENS5_IJNSA_ILi64EEENSA_ILi256EEENSA_ILi128EEEEEENS_12float_e5m2_tENS5_IJlSB_lEEESJ_SK_NS4_8TiledMMAINS4_8MMA_AtomIJNS4_10MMA_TraitsINS4_19SM100_MMA_F8F6F4_SSEJSJ_SJ_fSF_SG_NS4_17integral_constantINS4_4UMMA5MajorELSR_0EEESS_NSP_INSQ_7ScaleInELST_0EEESU_EEEEEENS4_6LayoutINS5_IJSB_SB_SB_EEENS5_IJNSA_ILi0EEESZ_SZ_EEEEENS5_IJNS4_10UnderscoreES12_S12_EEEEENS4_23SM90_TMA_LOAD_MULTICASTENS4_14ComposedLayoutINS4_7SwizzleILi3ELi4ELi3EEENS4_18smem_ptr_flag_bitsILi8EEENSX_INS5_IJNSA_ILi8EEESH_EEENS5_IJSH_SB_EEEEEEEvNS4_8identityENS4_13SM90_TMA_LOADES1F_vS1G_EENS_8epilogue10collective18CollectiveEpilogueINS1J_23Sm100TmaWarpSpecializedILi4ELi2ELi32ELb0ELb0EEEJSI_NS5_IJNSX_ISF_SB_EES1O_EEESJ_SK_SJ_SK_NS1J_6fusion15FusionCallbacksIS1N_NS1Q_17LinearCombinationISJ_fSJ_fLNS_15FloatRoundStyleE2EEESI_S1P_JEEENS4_5SM1004TMEM4LOAD26SM100_TMEM_LOAD_16dp32b32xES1H_NS16_INS17_ILi2ELi4ELi3EEES1A_NSX_INS5_IJS1B_SF_EEENS5_IJSF_SB_EEEEEEENS4_39AutoVectorizingCopyWithAssumedAlignmentILi128EEENS4_14SM90_TMA_STOREES24_S26_S26_EEEvvEEEEvNT_6ParamsE --------------------------
	.section	.text._ZN7cutlass13device_kernelINS_4gemm6kernel13GemmUniversalIN4cute5tupleIJiiiiEEENS1_10collective13CollectiveMmaINS1_35MainloopSm100TmaUmmaWarpSpecializedILi5ELi2ELi4ENS5_IJNS4_1CILi1EEENSA_ILi2EEESB_EEEEENS5_IJNSA_ILi64EEENSA_ILi256EEENSA_ILi128EEEEEENS_12float_e5m2_tENS5_IJlSB_lEEESJ_SK_NS4_8TiledMMAINS4_8MMA_AtomIJNS4_10MMA_TraitsINS4_19SM100_MMA_F8F6F4_SSEJSJ_SJ_fSF_SG_NS4_17integral_constantINS4_4UMMA5MajorELSR_0EEESS_NSP_INSQ_7ScaleInELST_0EEESU_EEEEEENS4_6LayoutINS5_IJSB_SB_SB_EEENS5_IJNSA_ILi0EEESZ_SZ_EEEEENS5_IJNS4_10UnderscoreES12_S12_EEEEENS4_23SM90_TMA_LOAD_MULTICASTENS4_14ComposedLayoutINS4_7SwizzleILi3ELi4ELi3EEENS4_18smem_ptr_flag_bitsILi8EEENSX_INS5_IJNSA_ILi8EEESH_EEENS5_IJSH_SB_EEEEEEEvNS4_8identityENS4_13SM90_TMA_LOADES1F_vS1G_EENS_8epilogue10collective18CollectiveEpilogueINS1J_23Sm100TmaWarpSpecializedILi4ELi2ELi32ELb0ELb0EEEJSI_NS5_IJNSX_ISF_SB_EES1O_EEESJ_SK_SJ_SK_NS1J_6fusion15FusionCallbacksIS1N_NS1Q_17LinearCombinationISJ_fSJ_fLNS_15FloatRoundStyleE2EEESI_S1P_JEEENS4_5SM1004TMEM4LOAD26SM100_TMEM_LOAD_16dp32b32xES1H_NS16_INS17_ILi2ELi4ELi3EEES1A_NSX_INS5_IJS1B_SF_EEENS5_IJSF_SB_EEEEEEENS4_39AutoVectorizingCopyWithAssumedAlignmentILi128EEENS4_14SM90_TMA_STOREES24_S26_S26_EEEvvEEEEvNT_6ParamsE,"ax",@progbits
	.align	128
.text._ZN7cutlass13device_kernelINS_4gemm6kernel13GemmUniversalIN4cute5tupleIJiiiiEEENS1_10collective13CollectiveMmaINS1_35MainloopSm100TmaUmmaWarpSpecializedILi5ELi2ELi4ENS5_IJNS4_1CILi1EEENSA_ILi2EEESB_EEEEENS5_IJNSA_ILi64EEENSA_ILi256EEENSA_ILi128EEEEEENS_12float_e5m2_tENS5_IJlSB_lEEESJ_SK_NS4_8TiledMMAINS4_8MMA_AtomIJNS4_10MMA_TraitsINS4_19SM100_MMA_F8F6F4_SSEJSJ_SJ_fSF_SG_NS4_17integral_constantINS4_4UMMA5MajorELSR_0EEESS_NSP_INSQ_7ScaleInELST_0EEESU_EEEEEENS4_6LayoutINS5_IJSB_SB_SB_EEENS5_IJNSA_ILi0EEESZ_SZ_EEEEENS5_IJNS4_10UnderscoreES12_S12_EEEEENS4_23SM90_TMA_LOAD_MULTICASTENS4_14ComposedLayoutINS4_7SwizzleILi3ELi4ELi3EEENS4_18smem_ptr_flag_bitsILi8EEENSX_INS5_IJNSA_ILi8EEESH_EEENS5_IJSH_SB_EEEEEEEvNS4_8identityENS4_13SM90_TMA_LOADES1F_vS1G_EENS_8epilogue10collective18CollectiveEpilogueINS1J_23Sm100TmaWarpSpecializedILi4ELi2ELi32ELb0ELb0EEEJSI_NS5_IJNSX_ISF_SB_EES1O_EEESJ_SK_SJ_SK_NS1J_6fusion15FusionCallbacksIS1N_NS1Q_17LinearCombinationISJ_fSJ_fLNS_15FloatRoundStyleE2EEESI_S1P_JEEENS4_5SM1004TMEM4LOAD26SM100_TMEM_LOAD_16dp32b32xES1H_NS16_INS17_ILi2ELi4ELi3EEES1A_NSX_INS5_IJS1B_SF_EEENS5_IJSF_SB_EEEEEEENS4_39AutoVectorizingCopyWithAssumedAlignmentILi128EEENS4_14SM90_TMA_STOREES24_S26_S26_EEEvvEEEEvNT_6ParamsE:
        .type           _ZN7cutlass13device_kernelINS_4gemm6kernel13GemmUniversalIN4cute5tupleIJiiiiEEENS1_10collective13CollectiveMmaINS1_35MainloopSm100TmaUmmaWarpSpecializedILi5ELi2ELi4ENS5_IJNS4_1CILi1EEENSA_ILi2EEESB_EEEEENS5_IJNSA_ILi64EEENSA_ILi256EEENSA_ILi128EEEEEENS_12float_e5m2_tENS5_IJlSB_lEEESJ_SK_NS4_8TiledMMAINS4_8MMA_AtomIJNS4_10MMA_TraitsINS4_19SM100_MMA_F8F6F4_SSEJSJ_SJ_fSF_SG_NS4_17integral_constantINS4_4UMMA5MajorELSR_0EEESS_NSP_INSQ_7ScaleInELST_0EEESU_EEEEEENS4_6LayoutINS5_IJSB_SB_SB_EEENS5_IJNSA_ILi0EEESZ_SZ_EEEEENS5_IJNS4_10UnderscoreES12_S12_EEEEENS4_23SM90_TMA_LOAD_MULTICASTENS4_14ComposedLayoutINS4_7SwizzleILi3ELi4ELi3EEENS4_18smem_ptr_flag_bitsILi8EEENSX_INS5_IJNSA_ILi8EEESH_EEENS5_IJSH_SB_EEEEEEEvNS4_8identityENS4_13SM90_TMA_LOADES1F_vS1G_EENS_8epilogue10collective18CollectiveEpilogueINS1J_23Sm100TmaWarpSpecializedILi4ELi2ELi32ELb0ELb0EEEJSI_NS5_IJNSX_ISF_SB_EES1O_EEESJ_SK_SJ_SK_NS1J_6fusion15FusionCallbacksIS1N_NS1Q_17LinearCombinationISJ_fSJ_fLNS_15FloatRoundStyleE2EEESI_S1P_JEEENS4_5SM1004TMEM4LOAD26SM100_TMEM_LOAD_16dp32b32xES1H_NS16_INS17_ILi2ELi4ELi3EEES1A_NSX_INS5_IJS1B_SF_EEENS5_IJSF_SB_EEEEEEENS4_39AutoVectorizingCopyWithAssumedAlignmentILi128EEENS4_14SM90_TMA_STOREES24_S26_S26_EEEvvEEEEvNT_6ParamsE,@function
        .size           _ZN7cutlass13device_kernelINS_4gemm6kernel13GemmUniversalIN4cute5tupleIJiiiiEEENS1_10collective13CollectiveMmaINS1_35MainloopSm100TmaUmmaWarpSpecializedILi5ELi2ELi4ENS5_IJNS4_1CILi1EEENSA_ILi2EEESB_EEEEENS5_IJNSA_ILi64EEENSA_ILi256EEENSA_ILi128EEEEEENS_12float_e5m2_tENS5_IJlSB_lEEESJ_SK_NS4_8TiledMMAINS4_8MMA_AtomIJNS4_10MMA_TraitsINS4_19SM100_MMA_F8F6F4_SSEJSJ_SJ_fSF_SG_NS4_17integral_constantINS4_4UMMA5MajorELSR_0EEESS_NSP_INSQ_7ScaleInELST_0EEESU_EEEEEENS4_6LayoutINS5_IJSB_SB_SB_EEENS5_IJNSA_ILi0EEESZ_SZ_EEEEENS5_IJNS4_10UnderscoreES12_S12_EEEEENS4_23SM90_TMA_LOAD_MULTICASTENS4_14ComposedLayoutINS4_7SwizzleILi3ELi4ELi3EEENS4_18smem_ptr_flag_bitsILi8EEENSX_INS5_IJNSA_ILi8EEESH_EEENS5_IJSH_SB_EEEEEEEvNS4_8identityENS4_13SM90_TMA_LOADES1F_vS1G_EENS_8epilogue10collective18CollectiveEpilogueINS1J_23Sm100TmaWarpSpecializedILi4ELi2ELi32ELb0ELb0EEEJSI_NS5_IJNSX_ISF_SB_EES1O_EEESJ_SK_SJ_SK_NS1J_6fusion15FusionCallbacksIS1N_NS1Q_17LinearCombinationISJ_fSJ_fLNS_15FloatRoundStyleE2EEESI_S1P_JEEENS4_5SM1004TMEM4LOAD26SM100_TMEM_LOAD_16dp32b32xES1H_NS16_INS17_ILi2ELi4ELi3EEES1A_NSX_INS5_IJS1B_SF_EEENS5_IJSF_SB_EEEEEEENS4_39AutoVectorizingCopyWithAssumedAlignmentILi128EEENS4_14SM90_TMA_STOREES24_S26_S26_EEEvvEEEEvNT_6ParamsE,(.L_x_180 - _ZN7cutlass13device_kernelINS_4gemm6kernel13GemmUniversalIN4cute5tupleIJiiiiEEENS1_10collective13CollectiveMmaINS1_35MainloopSm100TmaUmmaWarpSpecializedILi5ELi2ELi4ENS5_IJNS4_1CILi1EEENSA_ILi2EEESB_EEEEENS5_IJNSA_ILi64EEENSA_ILi256EEENSA_ILi128EEEEEENS_12float_e5m2_tENS5_IJlSB_lEEESJ_SK_NS4_8TiledMMAINS4_8MMA_AtomIJNS4_10MMA_TraitsINS4_19SM100_MMA_F8F6F4_SSEJSJ_SJ_fSF_SG_NS4_17integral_constantINS4_4UMMA5MajorELSR_0EEESS_NSP_INSQ_7ScaleInELST_0EEESU_EEEEEENS4_6LayoutINS5_IJSB_SB_SB_EEENS5_IJNSA_ILi0EEESZ_SZ_EEEEENS5_IJNS4_10UnderscoreES12_S12_EEEEENS4_23SM90_TMA_LOAD_MULTICASTENS4_14ComposedLayoutINS4_7SwizzleILi3ELi4ELi3EEENS4_18smem_ptr_flag_bitsILi8EEENSX_INS5_IJNSA_ILi8EEESH_EEENS5_IJSH_SB_EEEEEEEvNS4_8identityENS4_13SM90_TMA_LOADES1F_vS1G_EENS_8epilogue10collective18CollectiveEpilogueINS1J_23Sm100TmaWarpSpecializedILi4ELi2ELi32ELb0ELb0EEEJSI_NS5_IJNSX_ISF_SB_EES1O_EEESJ_SK_SJ_SK_NS1J_6fusion15FusionCallbacksIS1N_NS1Q_17LinearCombinationISJ_fSJ_fLNS_15FloatRoundStyleE2EEESI_S1P_JEEENS4_5SM1004TMEM4LOAD26SM100_TMEM_LOAD_16dp32b32xES1H_NS16_INS17_ILi2ELi4ELi3EEES1A_NSX_INS5_IJS1B_SF_EEENS5_IJSF_SB_EEEEEEENS4_39AutoVectorizingCopyWithAssumedAlignmentILi128EEENS4_14SM90_TMA_STOREES24_S26_S26_EEEvvEEEEvNT_6ParamsE)
        .other          _ZN7cutlass13device_kernelINS_4gemm6kernel13GemmUniversalIN4cute5tupleIJiiiiEEENS1_10collective13CollectiveMmaINS1_35MainloopSm100TmaUmmaWarpSpecializedILi5ELi2ELi4ENS5_IJNS4_1CILi1EEENSA_ILi2EEESB_EEEEENS5_IJNSA_ILi64EEENSA_ILi256EEENSA_ILi128EEEEEENS_12float_e5m2_tENS5_IJlSB_lEEESJ_SK_NS4_8TiledMMAINS4_8MMA_AtomIJNS4_10MMA_TraitsINS4_19SM100_MMA_F8F6F4_SSEJSJ_SJ_fSF_SG_NS4_17integral_constantINS4_4UMMA5MajorELSR_0EEESS_NSP_INSQ_7ScaleInELST_0EEESU_EEEEEENS4_6LayoutINS5_IJSB_SB_SB_EEENS5_IJNSA_ILi0EEESZ_SZ_EEEEENS5_IJNS4_10UnderscoreES12_S12_EEEEENS4_23SM90_TMA_LOAD_MULTICASTENS4_14ComposedLayoutINS4_7SwizzleILi3ELi4ELi3EEENS4_18smem_ptr_flag_bitsILi8EEENSX_INS5_IJNSA_ILi8EEESH_EEENS5_IJSH_SB_EEEEEEEvNS4_8identityENS4_13SM90_TMA_LOADES1F_vS1G_EENS_8epilogue10collective18CollectiveEpilogueINS1J_23Sm100TmaWarpSpecializedILi4ELi2ELi32ELb0ELb0EEEJSI_NS5_IJNSX_ISF_SB_EES1O_EEESJ_SK_SJ_SK_NS1J_6fusion15FusionCallbacksIS1N_NS1Q_17LinearCombinationISJ_fSJ_fLNS_15FloatRoundStyleE2EEESI_S1P_JEEENS4_5SM1004TMEM4LOAD26SM100_TMEM_LOAD_16dp32b32xES1H_NS16_INS17_ILi2ELi4ELi3EEES1A_NSX_INS5_IJS1B_SF_EEENS5_IJSF_SB_EEEEEEENS4_39AutoVectorizingCopyWithAssumedAlignmentILi128EEENS4_14SM90_TMA_STOREES24_S26_S26_EEEvvEEEEvNT_6ParamsE,@"STO_CUDA_ENTRY STV_DEFAULT"
_ZN7cutlass13device_kernelINS_4gemm6kernel13GemmUniversalIN4cute5tupleIJiiiiEEENS1_10collective13CollectiveMmaINS1_35MainloopSm100TmaUmmaWarpSpecializedILi5ELi2ELi4ENS5_IJNS4_1CILi1EEENSA_ILi2EEESB_EEEEENS5_IJNSA_ILi64EEENSA_ILi256EEENSA_ILi128EEEEEENS_12float_e5m2_tENS5_IJlSB_lEEESJ_SK_NS4_8TiledMMAINS4_8MMA_AtomIJNS4_10MMA_TraitsINS4_19SM100_MMA_F8F6F4_SSEJSJ_SJ_fSF_SG_NS4_17integral_constantINS4_4UMMA5MajorELSR_0EEESS_NSP_INSQ_7ScaleInELST_0EEESU_EEEEEENS4_6LayoutINS5_IJSB_SB_SB_EEENS5_IJNSA_ILi0EEESZ_SZ_EEEEENS5_IJNS4_10UnderscoreES12_S12_EEEEENS4_23SM90_TMA_LOAD_MULTICASTENS4_14ComposedLayoutINS4_7SwizzleILi3ELi4ELi3EEENS4_18smem_ptr_flag_bitsILi8EEENSX_INS5_IJNSA_ILi8EEESH_EEENS5_IJSH_SB_EEEEEEEvNS4_8identityENS4_13SM90_TMA_LOADES1F_vS1G_EENS_8epilogue10collective18CollectiveEpilogueINS1J_23Sm100TmaWarpSpecializedILi4ELi2ELi32ELb0ELb0EEEJSI_NS5_IJNSX_ISF_SB_EES1O_EEESJ_SK_SJ_SK_NS1J_6fusion15FusionCallbacksIS1N_NS1Q_17LinearCombinationISJ_fSJ_fLNS_15FloatRoundStyleE2EEESI_S1P_JEEENS4_5SM1004TMEM4LOAD26SM100_TMEM_LOAD_16dp32b32xES1H_NS16_INS17_ILi2ELi4ELi3EEES1A_NSX_INS5_IJS1B_SF_EEENS5_IJSF_SB_EEEEEEENS4_39AutoVectorizingCopyWithAssumedAlignmentILi128EEENS4_14SM90_TMA_STOREES24_S26_S26_EEEvvEEEEvNT_6ParamsE:
[----:B------:R-:W1:Y:S01]  /*0000*/  LDC R1, c[0x0][0x37c] ;  /* 0x0000df00ff017b82 */ /* 0x000e620000000800 */
[----:B------:R-:W2:Y:S01]  /*0010*/  S2R R95, SR_TID.X ;  /* 0x00000000005f7919 */ /* 0x000ea20000002100 */
[----:B------:R-:W3:Y:S01]  /*0020*/  LDCU.64 UR8, c[0x0][0x890] ;  /* 0x00011200ff0877ac */ /* 0x000ee20008000a00 */
[----:B------:R-:W-:Y:S02]  /*0030*/  PRMT R85, RZ, 0x7610, R85 ;  /* 0x00007610ff557816 */ /* 0x000fe40000000055 */
[----:B------:R-:W-:Y:S01]  /*0040*/  ELECT P3, URZ, PT ;  /* 0x0000000000ff782f */ /* 0x000fe20003860000 */
[----:B---3--:R-:W-:-:S04]  /*0050*/  UISETP.NE.U32.AND UP0, UPT, UR8, URZ, UPT ;  /* 0x000000ff0800728c */ /* 0x008fc8000bf05070 */
[----:B------:R-:W-:Y:S01]  /*0060*/  UISETP.NE.AND.EX UP0, UPT, UR9, URZ, UPT, UP0 ;  /* 0x000000ff0900728c */ /* 0x000fe2000bf05300 */
[----:B--2---:R-:W-:-:S05]  /*0070*/  SHF.R.U32.HI R86, RZ, 0x5, R95 ;  /* 0x00000005ff567819 */ /* 0x004fca000001165f */
[----:B------:R-:W2:Y:S02]  /*0080*/  SHFL.IDX PT, R0, R86, RZ, 0x1f ;  /* 0x00001fff56007589 */ /* 0x000ea400000e0000 */
[----:B--2---:R-:W-:Y:S01]  /*0090*/  R2UR UR17, R0 ;  /* 0x00000000001172ca */ /* 0x004fe200000e0000 */
[----:B-1----:R-:W-:-:S14]  /*00a0*/  BRA.U UP0, `(.L_x_0) ;  /* 0x0000000100307547 */ /* 0x002fdc000b800000 */
[----:B------:R-:W1:Y:S02]  /*00b0*/  LDCU.64 UR4, c[0x0][0x888] ;  /* 0x00011100ff0477ac */ /* 0x000e640008000a00 */
[----:B-1----:R-:W-:-:S04]  /*00c0*/  UISETP.NE.U32.AND UP0, UPT, UR4, URZ, UPT ;  /* 0x000000ff0400728c */ /* 0x002fc8000bf05070 */
[----:B------:R-:W-:-:S09]  /*00d0*/  UISETP.NE.AND.EX UP0, UPT, UR5, URZ, UPT, UP0 ;  /* 0x000000ff0500728c */ /* 0x000fd2000bf05300 */
[----:B------:R-:W-:Y:S05]  /*00e0*/  BRA.U !UP0, `(.L_x_1) ;  /* 0x0000000108147547 */ /* 0x000fea000b800000 */
[----:B------:R-:W1:Y:S01]  /*00f0*/  LDC.64 R2, c[0x0][0x888] ;  /* 0x00022200ff027b82 */ /* 0x000e620000000a00 */
[----:B------:R-:W1:Y:S02]  /*0100*/  LDCU.64 UR4, c[0x0][0x358] ;  /* 0x00006b00ff0477ac */ /* 0x000e640008000a00 */
[----:B-1----:R1:W5:Y:S01]  /*0110*/  LDG.E R41, desc[UR4][R2.64] ;  /* 0x0000000402297981 */ /* 0x002362000c1e1900 */
[----:B------:R-:W-:Y:S01]  /*0120*/  HFMA2 R85, -RZ, RZ, 0, 5.9604644775390625e-08 ;  /* 0x00000001ff557431 */ /* 0x000fe200000001ff */
[----:B------:R-:W-:Y:S05]  /*0130*/  BRA `(.L_x_0) ;  /* 0x00000000000c7947 */ /* 0x000fea0003800000 */
.L_x_1:
[----:B------:R-:W1:Y:S01]  /*0140*/  LDCU UR4, c[0x0][0x880] ;  /* 0x00011000ff0477ac */ /* 0x000e620008000800 */
[----:B------:R-:W-:Y:S01]  /*0150*/  HFMA2 R85, -RZ, RZ, 0, 5.9604644775390625e-08 ;  /* 0x00000001ff557431 */ /* 0x000fe200000001ff */
[----:B-1----:R-:W-:-:S07]  /*0160*/  MOV R41, UR4 ;  /* 0x0000000400297c02 */ /* 0x002fce0008000f00 */
.L_x_0:
[----:B------:R-:W2:Y:S02]  /*0170*/  LDCU.64 UR4, c[0x0][0x8b0] ;  /* 0x00011600ff0477ac */ /* 0x000ea40008000a00 */
[----:B--2---:R-:W-:-:S04]  /*0180*/  UISETP.NE.U32.AND UP0, UPT, UR4, URZ, UPT ;  /* 0x000000ff0400728c */ /* 0x004fc8000bf05070 */
[----:B------:R-:W-:-:S09]  /*0190*/  UISETP.NE.AND.EX UP0, UPT, UR5, URZ, UPT, UP0 ;  /* 0x000000ff0500728c */ /* 0x000fd2000bf05300 */
[----:B------:R-:W-:Y:S05]  /*01a0*/  BRA.U UP0, `(.L_x_2) ;  /* 0x0000000100287547 */ /* 0x000fea000b800000 */
[----:B------:R-:W2:Y:S02]  /*01b0*/  LDCU.64 UR4, c[0x0][0x8a8] ;  /* 0x00011500ff0477ac */ /* 0x000ea40008000a00 */
[----:B--2---:R-:W-:-:S04]  /*01c0*/  UISETP.NE.U32.AND UP0, UPT, UR4, URZ, UPT ;  /* 0x000000ff0400728c */ /* 0x004fc8000bf05070 */
[----:B------:R-:W-:-:S09]  /*01d0*/  UISETP.NE.AND.EX UP0, UPT, UR5, URZ, UPT, UP0 ;  /* 0x000000ff0500728c */ /* 0x000fd2000bf05300 */
[----:B------:R-:W-:Y:S05]  /*01e0*/  BRA.U !UP0, `(.L_x_3) ;  /* 0x0000000108107547 */ /* 0x000fea000b800000 */
[----:B------:R-:W2:Y:S01]  /*01f0*/  LDC.64 R38, c[0x0][0x8a8] ;  /* 0x00022a00ff267b82 */ /* 0x000ea20000000a00 */
[----:B------:R-:W2:Y:S02]  /*0200*/  LDCU.64 UR4, c[0x0][0x358] ;  /* 0x00006b00ff0477ac */ /* 0x000ea40008000a00 */
[----:B--2---:R2:W5:Y:S01]  /*0210*/  LDG.E R38, desc[UR4][R38.64] ;  /* 0x0000000426267981 */ /* 0x004562000c1e1900 */
[----:B------:R-:W-:Y:S05]  /*0220*/  BRA `(.L_x_2) ;  /* 0x0000000000087947 */ /* 0x000fea0003800000 */
.L_x_3:
[----:B------:R-:W2:Y:S02]  /*0230*/  LDCU UR4, c[0x0][0x8a0] ;  /* 0x00011400ff0477ac */ /* 0x000ea40008000800 */
[----:B--2---:R-:W-:Y:S02]  /*0240*/  MOV R38, UR4 ;  /* 0x0000000400267c02 */ /* 0x004fe40008000f00 */
.L_x_2:
[----:B------:R-:W-:Y:S01]  /*0250*/  IMAD.U32 R0, RZ, RZ, UR17 ;  /* 0x00000011ff007e24 */ /* 0x000fe2000f8e00ff */
[----:B------:R-:W-:Y:S04]  /*0260*/  BSSY.RECONVERGENT B0, `(.L_x_4) ;  /* 0x000000c000007945 */ /* 0x000fe80003800200 */
[C---:B------:R-:W-:Y:S02]  /*0270*/  ISETP.NE.OR P1, PT, R0.reuse, 0x1, !P3 ;  /* 0x000000010000780c */ /* 0x040fe40005f25670 */
[----:B------:R-:W-:-:S11]  /*0280*/  ISETP.NE.OR P0, PT, R0, 0x3, !P3 ;  /* 0x000000030000780c */ /* 0x000fd60005f05670 */
[----:B------:R-:W-:Y:S05]  /*0290*/  @P1 BRA `(.L_x_5) ;  /* 0x0000000000201947 */ /* 0x000fea0003800000 */
[----:B------:R-:W3:Y:S02]  /*02a0*/  LDCU.64 UR4, c[0x0][0x348] ;  /* 0x00006900ff0477ac */ /* 0x000ee40008000a00 */
[----:B---3--:R-:W-:Y:S02]  /*02b0*/  UIADD3 UR6, UP1, UPT, UR4, 0x80, URZ ;  /* 0x0000008004067890 */ /* 0x008fe4000ff3e0ff */
[----:B------:R-:W-:Y:S02]  /*02c0*/  UIADD3 UR4, UP0, UPT, UR4, 0x180, URZ ;  /* 0x0000018004047890 */ /* 0x000fe4000ff1e0ff */
[----:B------:R-:W-:Y:S02]  /*02d0*/  UIADD3.X UR7, UPT, UPT, URZ, UR5, URZ, UP1, !UPT ;  /* 0x00000005ff077290 */ /* 0x000fe40008ffe4ff */
[----:B------:R-:W-:-:S07]  /*02e0*/  UIADD3.X UR5, UPT, UPT, URZ, UR5, URZ, UP0, !UPT ;  /* 0x00000005ff057290 */ /* 0x000fce00087fe4ff */
[----:B------:R3:W-:Y:S02]  /*02f0*/  UTMACCTL.PF [UR6] ;  /* 0x00000000060079b9 */ /* 0x0007e40008040000 */
[----:B------:R3:W-:Y:S02]  /*0300*/  UTMACCTL.PF [UR4] ;  /* 0x00000000040079b9 */ /* 0x0007e40008040000 */
[----:B---3--:R-:W-:Y:S01]  /*0310*/  NOP ;  /* 0x0000000000007918 */ /* 0x008fe20000000000 */
.L_x_5:
[----:B------:R-:W-:Y:S05]  /*0320*/  BSYNC.RECONVERGENT B0 ;  /* 0x0000000000007941 */ /* 0x000fea0003800200 */
.L_x_4:
[----:B------:R-:W-:Y:S04]  /*0330*/  BSSY.RECONVERGENT B0, `(.L_x_6) ;  /* 0x000000a000007945 */ /* 0x000fe80003800200 */
        /* <DEDUP_REMOVED lines=9> */
.L_x_7:
[----:B------:R-:W-:Y:S05]  /*03d0*/  BSYNC.RECONVERGENT B0 ;  /* 0x0000000000007941 */ /* 0x000fea0003800200 */
.L_x_6:
[----:B------:R-:W3:Y:S01]  /*03e0*/  LDCU.64 UR4, c[0x0][0x888] ;  /* 0x00011100ff0477ac */ /* 0x000ee20008000a00 */
[----:B------:R-:W-:Y:S02]  /*03f0*/  UISETP.EQ.U32.AND UP1, UPT, UR8, URZ, UPT ;  /* 0x000000ff0800728c */ /* 0x000fe4000bf22070 */
[----:B------:R-:W-:Y:S02]  /*0400*/  UPLOP3.LUT UP3, UPT, UPT, UPT, UPT, 0x80, 0x8 ;  /* 0x000000000008789c */ /* 0x000fe40003f6f070 */
[----:B---3--:R-:W-:-:S04]  /*0410*/  UISETP.NE.U32.AND UP0, UPT, UR4, URZ, UPT ;  /* 0x000000ff0400728c */ /* 0x008fc8000bf05070 */
[----:B------:R-:W-:-:S04]  /*0420*/  UISETP.NE.AND.EX UP0, UPT, UR5, URZ, UPT, UP0 ;  /* 0x000000ff0500728c */ /* 0x000fc8000bf05300 */
[----:B------:R-:W-:-:S04]  /*0430*/  UISETP.EQ.OR.EX UP2, UPT, UR9, URZ, !UP0, UP1 ;  /* 0x000000ff0900728c */ /* 0x000fc8000c742710 */
[----:B------:R-:W-:-:S06]  /*0440*/  UP2UR UR4, UPR, URZ, 0x4 ;  /* 0x00000004ff047883 */ /* 0x000fcc0008000000 */
[----:B------:R-:W-:Y:S01]  /*0450*/  MOV R88, UR4 ;  /* 0x0000000400587c02 */ /* 0x000fe20008000f00 */
[----:B------:R-:W-:Y:S06]  /*0460*/  BRA.U !UP2, `(.L_x_8) ;  /* 0x000000010a207547 */ /* 0x000fec000b800000 */
[----:B------:R-:W-:Y:S01]  /*0470*/  UISETP.NE.U32.AND UP1, UPT, UR8, URZ, UPT ;  /* 0x000000ff0800728c */ /* 0x000fe2000bf25070 */
[----:B-----5:R-:W-:Y:S01]  /*0480*/  FSETP.NEU.AND P0, PT, R41, RZ, PT ;  /* 0x000000ff2900720b */ /* 0x020fe20003f0d000 */
[----:B------:R-:W-:Y:S02]  /*0490*/  USEL UR4, URZ, 0xffffffff, UP0 ;  /* 0xffffffffff047887 */ /* 0x000fe40008000000 */
[----:B------:R-:W-:-:S10]  /*04a0*/  UISETP.NE.AND.EX UP1, UPT, UR9, URZ, UPT, UP1 ;  /* 0x000000ff0900728c */ /* 0x000fd4000bf25310 */
[----:B------:R-:W-:Y:S01]  /*04b0*/  VOTEU.ANY UP0, P0 ;  /* 0x0000000000ff7886 */ /* 0x000fe20000000100 */
[----:B------:R-:W-:-:S04]  /*04c0*/  @!UP1 USEL UR4, URZ, 0xffffffff, UP0 ;  /* 0xffffffffff049887 */ /* 0x000fc80008000000 */
[----:B------:R-:W-:-:S04]  /*04d0*/  ULOP3.LUT UR4, UR4, 0x1, URZ, 0xc0, !UPT ;  /* 0x0000000104047892 */ /* 0x000fc8000f8ec0ff */
[----:B------:R-:W-:-:S11]  /*04e0*/  UISETP.NE.U32.AND UP3, UPT, UR4, 0x1, UPT ;  /* 0x000000010400788c */ /* 0x000fd6000bf65070 */
.L_x_8:
[----:B-1----:R-:W1:Y:S01]  /*04f0*/  SHFL.IDX PT, R2, R86, RZ, 0x1f ;  /* 0x00001fff56027589 */ /* 0x002e6200000e0000 */
[----:B------:R-:W-:-:S04]  /*0500*/  UISETP.NE.AND UP0, UPT, UR17, 0x2, UPT ;  /* 0x000000021100788c */ /* 0x000fc8000bf05270 */
[----:B------:R-:W-:Y:S01]  /*0510*/  USEL UR48, URZ, 0x1, UP0 ;  /* 0x00000001ff307887 */ /* 0x000fe20008000000 */
[----:B-1----:R-:W-:-:S13]  /*0520*/  ISETP.NE.AND P0, PT, R2, RZ, PT ;  /* 0x000000ff0200720c */ /* 0x002fda0003f05270 */
[----:B------:R-:W-:Y:S05]  /*0530*/  @P0 BRA `(.L_x_9) ;  /* 0x0000000000600947 */ /* 0x000fea0003800000 */
[----:B------:R-:W1:Y:S01]  /*0540*/  S2UR UR4, SR_CgaCtaId ;  /* 0x00000000000479c3 */ /* 0x000e620000008800 */
[----:B------:R-:W-:Y:S01]  /*0550*/  UMOV UR5, 0x400 ;  /* 0x0000040000057882 */ /* 0x000fe20000000000 */
[----:B------:R-:W-:Y:S01]  /*0560*/  UMOV UR8, 0x1 ;  /* 0x0000000100087882 */ /* 0x000fe20000000000 */
[----:B------:R-:W-:Y:S01]  /*0570*/  UMOV UR6, 0x2 ;  /* 0x0000000200067882 */ /* 0x000fe20000000000 */
[----:B------:R-:W-:-:S04]  /*0580*/  UIADD3 UR8, UPT, UPT, -UR8, 0x100000, URZ ;  /* 0x0010000008087890 */ /* 0x000fc8000fffe1ff */
[----:B------:R-:W-:Y:S02]  /*0590*/  USHF.L.U32 UR9, UR8, 0xb, URZ ;  /* 0x0000000b08097899 */ /* 0x000fe400080006ff */
[----:B------:R-:W-:Y:S02]  /*05a0*/  USHF.L.U32 UR8, UR8, 0x1, URZ ;  /* 0x0000000108087899 */ /* 0x000fe400080006ff */
[----:B------:R-:W-:-:S04]  /*05b0*/  UIADD3 UR6, UPT, UPT, -UR6, 0x100000, URZ ;  /* 0x0010000006067890 */ /* 0x000fc8000fffe1ff */
[----:B------:R-:W-:Y:S02]  /*05c0*/  USHF.L.U32 UR7, UR6, 0xb, URZ ;  /* 0x0000000b06077899 */ /* 0x000fe400080006ff */
[----:B------:R-:W-:Y:S01]  /*05d0*/  USHF.L.U32 UR6, UR6, 0x1, URZ ;  /* 0x0000000106067899 */ /* 0x000fe200080006ff */
[----:B------:R-:W-:Y:S01]  /*05e0*/  ELECT P0, URZ, PT ;  /* 0x0000000000ff782f */ /* 0x000fe20003800000 */
[----:B-1----:R-:W-:Y:S01]  /*05f0*/  ULEA UR4, UR4, UR5, 0x18 ;  /* 0x0000000504047291 */ /* 0x002fe2000f8ec0ff */
[----:B------:R-:W1:Y:S11]  /*0600*/  FENCE.VIEW.ASYNC.S ;  /* 0x00000000000073c6 */ /* 0x000e760000000000 */
[----:B-1----:R1:W3:Y:S01]  /*0610*/  SYNCS.EXCH.64 URZ, [UR4], UR8 ;  /* 0x0000000804ff75b2 */ /* 0x0022e20008000100 */
[----:B------:R1:W4:Y:S01]  /*0620*/  SYNCS.EXCH.64 URZ, [UR4+0x28], UR6 ;  /* 0x0000280604ff75b2 */ /* 0x0003220008000100 */
[----:B------:R1:W1:Y:S01]  /*0630*/  SYNCS.EXCH.64 URZ, [UR4+0x8], UR8 ;  /* 0x0000080804ff75b2 */ /* 0x0002620008000100 */
[----:B------:R1:W1:Y:S01]  /*0640*/  SYNCS.EXCH.64 URZ, [UR4+0x30], UR6 ;  /* 0x0000300604ff75b2 */ /* 0x0002620008000100 */
[----:B------:R1:W1:Y:S01]  /*0650*/  SYNCS.EXCH.64 URZ, [UR4+0x10], UR8 ;  /* 0x0000100804ff75b2 */ /* 0x0002620008000100 */
[----:B------:R1:W1:Y:S01]  /*0660*/  SYNCS.EXCH.64 URZ, [UR4+0x38], UR6 ;  /* 0x0000380604ff75b2 */ /* 0x0002620008000100 */
[----:B------:R1:W1:Y:S01]  /*0670*/  SYNCS.EXCH.64 URZ, [UR4+0x18], UR8 ;  /* 0x0000180804ff75b2 */ /* 0x0002620008000100 */
[----:B------:R1:W1:Y:S01]  /*0680*/  SYNCS.EXCH.64 URZ, [UR4+0x40], UR6 ;  /* 0x0000400604ff75b2 */ /* 0x0002620008000100 */
[----:B------:R1:W1:Y:S01]  /*0690*/  SYNCS.EXCH.64 URZ, [UR4+0x20], UR8 ;  /* 0x0000200804ff75b2 */ /* 0x0002620008000100 */
[----:B------:R1:W1:Y:S01]  /*06a0*/  SYNCS.EXCH.64 URZ, [UR4+0x48], UR6 ;  /* 0x0000480604ff75b2 */ /* 0x0002620008000100 */
[----:B------:R-:W-:Y:S01]  /*06b0*/  NOP ;  /* 0x0000000000007918 */ /* 0x000fe20000000000 */
.L_x_9:
[----:B------:R-:W2:Y:S01]  /*06c0*/  SHFL.IDX PT, R2, R86, RZ, 0x1f ;  /* 0x00001fff56027589 */ /* 0x000ea200000e0000 */
[----:B------:R-:W-:Y:S01]  /*06d0*/  NOP ;  /* 0x0000000000007918 */ /* 0x000fe20000000000 */
[----:B--2---:R-:W-:-:S13]  /*06e0*/  ISETP.NE.AND P0, PT, R2, 0x1, PT ;  /* 0x000000010200780c */ /* 0x004fda0003f05270 */
[----:B------:R-:W-:Y:S05]  /*06f0*/  @P0 BRA `(.L_x_10) ;  /* 0x0000000000580947 */ /* 0x000fea0003800000 */
[----:B-1----:R-:W1:Y:S01]  /*0700*/  S2UR UR4, SR_CgaCtaId ;  /* 0x00000000000479c3 */ /* 0x002e620000008800 */
        /* <DEDUP_REMOVED lines=12> */
[----:B-1----:R2:W1:Y:S01]  /*07d0*/  SYNCS.EXCH.64 URZ, [UR4+0x50], UR8 ;  /* 0x0000500804ff75b2 */ /* 0x0024620008000100 */
[----:B------:R2:W1:Y:S01]  /*07e0*/  SYNCS.EXCH.64 URZ, [UR4+0x70], UR6 ;  /* 0x0000700604ff75b2 */ /* 0x0004620008000100 */
[----:B------:R2:W1:Y:S01]  /*07f0*/  SYNCS.EXCH.64 URZ, [UR4+0x58], UR8 ;  /* 0x0000580804ff75b2 */ /* 0x0004620008000100 */
[----:B------:R2:W1:Y:S01]  /*0800*/  SYNCS.EXCH.64 URZ, [UR4+0x78], UR6 ;  /* 0x0000780604ff75b2 */ /* 0x0004620008000100 */
[----:B------:R2:W1:Y:S01]  /*0810*/  SYNCS.EXCH.64 URZ, [UR4+0x60], UR8 ;  /* 0x0000600804ff75b2 */ /* 0x0004620008000100 */
[----:B------:R2:W1:Y:S01]  /*0820*/  SYNCS.EXCH.64 URZ, [UR4+0x80], UR6 ;  /* 0x0000800604ff75b2 */ /* 0x0004620008000100 */
[----:B------:R2:W1:Y:S01]  /*0830*/  SYNCS.EXCH.64 URZ, [UR4+0x68], UR8 ;  /* 0x0000680804ff75b2 */ /* 0x0004620008000100 */
[----:B------:R2:W1:Y:S02]  /*0840*/  SYNCS.EXCH.64 URZ, [UR4+0x88], UR6 ;  /* 0x0000880604ff75b2 */ /* 0x0004640008000100 */
[----:B--2---:R-:W-:Y:S01]  /*0850*/  NOP ;  /* 0x0000000000007918 */ /* 0x004fe20000000000 */
.L_x_10:
[----:B------:R-:W2:Y:S01]  /*0860*/  SHFL.IDX PT, R2, R86, RZ, 0x1f ;  /* 0x00001fff56027589 */ /* 0x000ea200000e0000 */
[----:B------:R-:W-:Y:S01]  /*0870*/  NOP ;  /* 0x0000000000007918 */ /* 0x000fe20000000000 */
[----:B--2---:R-:W-:-:S13]  /*0880*/  ISETP.NE.AND P0, PT, R2, 0x3, PT ;  /* 0x000000030200780c */ /* 0x004fda0003f05270 */
[----:B------:R-:W-:Y:S05]  /*0890*/  @P0 BRA `(.L_x_11) ;  /* 0x0000000000300947 */ /* 0x000fea0003800000 */
[----:B-1----:R-:W1:Y:S01]  /*08a0*/  S2UR UR6, SR_CgaCtaId ;  /* 0x00000000000679c3 */ /* 0x002e620000008800 */
[----:B------:R-:W-:Y:S01]  /*08b0*/  UMOV UR4, 0x400 ;  /* 0x0000040000047882 */ /* 0x000fe20000000000 */
[----:B------:R-:W-:Y:S01]  /*08c0*/  UMOV UR5, 0x20 ;  /* 0x0000002000057882 */ /* 0x000fe20000000000 */
[----:B------:R-:W-:Y:S01]  /*08d0*/  ELECT P0, URZ, PT ;  /* 0x0000000000ff782f */ /* 0x000fe20003800000 */
[----:B-1----:R-:W-:Y:S02]  /*08e0*/  ULEA UR6, UR6, UR4, 0x18 ;  /* 0x0000000406067291 */ /* 0x002fe4000f8ec0ff */
[----:B------:R-:W-:-:S04]  /*08f0*/  UIADD3 UR4, UPT, UPT, -UR5, 0x100000, URZ ;  /* 0x0010000005047890 */ /* 0x000fc8000fffe1ff */
[----:B------:R-:W-:Y:S02]  /*0900*/  USHF.L.U32 UR5, UR4, 0xb, URZ ;  /* 0x0000000b04057899 */ /* 0x000fe400080006ff */
[----:B------:R-:W-:Y:S01]  /*0910*/  USHF.L.U32 UR4, UR4, 0x1, URZ ;  /* 0x0000000104047899 */ /* 0x000fe200080006ff */
[----:B------:R-:W1:Y:S11]  /*0920*/  FENCE.VIEW.ASYNC.S ;  /* 0x00000000000073c6 */ /* 0x000e760000000000 */
[----:B-1----:R2:W1:Y:S01]  /*0930*/  SYNCS.EXCH.64 URZ, [UR6+0x90], UR4 ;  /* 0x0000900406ff75b2 */ /* 0x0024620008000100 */
[----:B------:R2:W1:Y:S02]  /*0940*/  SYNCS.EXCH.64 URZ, [UR6+0x98], UR4 ;  /* 0x0000980406ff75b2 */ /* 0x0004640008000100 */
[----:B--2---:R-:W-:Y:S01]  /*0950*/  NOP ;  /* 0x0000000000007918 */ /* 0x004fe20000000000 */
.L_x_11:
[----:B------:R-:W2:Y:S01]  /*0960*/  SHFL.IDX PT, R2, R86, RZ, 0x1f ;  /* 0x00001fff56027589 */ /* 0x000ea200000e0000 */
[----:B------:R-:W-:Y:S01]  /*0970*/  NOP ;  /* 0x0000000000007918 */ /* 0x000fe20000000000 */
[----:B--2---:R-:W-:-:S13]  /*0980*/  ISETP.NE.AND P0, PT, R2, 0x4, PT ;  /* 0x000000040200780c */ /* 0x004fda0003f05270 */
[----:B------:R-:W-:Y:S05]  /*0990*/  @P0 BRA `(.L_x_12) ;  /* 0x00000000004c0947 */ /* 0x000fea0003800000 */
[----:B-1----:R-:W1:Y:S01]  /*09a0*/  S2UR UR6, SR_CgaCtaId ;  /* 0x00000000000679c3 */ /* 0x002e620000008800 */
[----:B------:R-:W-:Y:S01]  /*09b0*/  UMOV UR4, 0x1e0 ;  /* 0x000001e000047882 */ /* 0x000fe20000000000 */
[----:B------:R-:W-:Y:S01]  /*09c0*/  UMOV UR5, 0x400 ;  /* 0x0000040000057882 */ /* 0x000fe20000000000 */
[----:B------:R-:W-:Y:S01]  /*09d0*/  USEL UR4, UR4, 0x1a0, UP3 ;  /* 0x000001a004047887 */ /* 0x000fe20009800000 */
[----:B------:R-:W-:Y:S01]  /*09e0*/  UMOV UR8, 0x1 ;  /* 0x0000000100087882 */ /* 0x000fe20000000000 */
[----:B------:R-:W-:Y:S01]  /*09f0*/  ELECT P0, URZ, PT ;  /* 0x0000000000ff782f */ /* 0x000fe20003800000 */
[----:B------:R-:W-:-:S04]  /*0a00*/  UIADD3 UR8, UPT, UPT, -UR8, 0x100000, URZ ;  /* 0x0010000008087890 */ /* 0x000fc8000fffe1ff */
[----:B------:R-:W-:Y:S02]  /*0a10*/  USHF.L.U32 UR9, UR8, 0xb, URZ ;  /* 0x0000000b08097899 */ /* 0x000fe400080006ff */
[----:B------:R-:W-:Y:S02]  /*0a20*/  USHF.L.U32 UR8, UR8, 0x1, URZ ;  /* 0x0000000108087899 */ /* 0x000fe400080006ff */
[----:B-1----:R-:W-:Y:S02]  /*0a30*/  ULEA UR6, UR6, UR5, 0x18 ;  /* 0x0000000506067291 */ /* 0x002fe4000f8ec0ff */
[----:B------:R-:W-:-:S04]  /*0a40*/  UIADD3 UR4, UPT, UPT, -UR4, 0x100000, URZ ;  /* 0x0010000004047890 */ /* 0x000fc8000fffe1ff */
[----:B------:R-:W-:Y:S02]  /*0a50*/  USHF.L.U32 UR5, UR4, 0xb, URZ ;  /* 0x0000000b04057899 */ /* 0x000fe400080006ff */
[----:B------:R-:W-:Y:S01]  /*0a60*/  USHF.L.U32 UR4, UR4, 0x1, URZ ;  /* 0x0000000104047899 */ /* 0x000fe200080006ff */
[----:B------:R-:W1:Y:S03]  /*0a70*/  FENCE.VIEW.ASYNC.S ;  /* 0x00000000000073c6 */ /* 0x000e660000000000 */
[----:B-1----:R2:W1:Y:S08]  /*0a80*/  SYNCS.EXCH.64 URZ, [UR6+0xa0], UR8 ;  /* 0x0000a00806ff75b2 */ /* 0x0024700008000100 */
[----:B------:R2:W1:Y:S01]  /*0a90*/  SYNCS.EXCH.64 URZ, [UR6+0xb0], UR4 ;  /* 0x0000b00406ff75b2 */ /* 0x0004620008000100 */
[----:B------:R2:W1:Y:S01]  /*0aa0*/  SYNCS.EXCH.64 URZ, [UR6+0xa8], UR8 ;  /* 0x0000a80806ff75b2 */ /* 0x0004620008000100 */
[----:B------:R2:W1:Y:S02]  /*0ab0*/  SYNCS.EXCH.64 URZ, [UR6+0xb8], UR4 ;  /* 0x0000b80406ff75b2 */ /* 0x0004640008000100 */
[----:B--2---:R-:W-:Y:S01]  /*0ac0*/  NOP ;  /* 0x0000000000007918 */ /* 0x004fe20000000000 */
.L_x_12:
        /* <DEDUP_REMOVED lines=26> */
.L_x_13:
[----:B------:R-:W2:Y:S01]  /*0c70*/  SHFL.IDX PT, R2, R86, RZ, 0x1f ;  /* 0x00001fff56027589 */ /* 0x000ea200000e0000 */
[----:B------:R-:W-:Y:S01]  /*0c80*/  NOP ;  /* 0x0000000000007918 */ /* 0x000fe20000000000 */
[----:B--2---:R-:W-:-:S13]  /*0c90*/  ISETP.NE.AND P0, PT, R2, 0x3, PT ;  /* 0x000000030200780c */ /* 0x004fda0003f05270 */
[----:B------:R-:W-:Y:S05]  /*0ca0*/  @P0 BRA `(.L_x_14) ;  /* 0x0000000000380947 */ /* 0x000fea0003800000 */
[----:B------:R-:W2:Y:S01]  /*0cb0*/  S2UR UR5, SR_CgaCtaId ;  /* 0x00000000000579c3 */ /* 0x000ea20000008800 */
[----:B-1----:R-:W-:Y:S01]  /*0cc0*/  UMOV UR4, 0x400 ;  /* 0x0000040000047882 */ /* 0x002fe20000000000 */
[----:B------:R-:W-:Y:S01]  /*0cd0*/  UMOV UR6, 0x20 ;  /* 0x0000002000067882 */ /* 0x000fe20000000000 */
[----:B------:R-:W-:Y:S01]  /*0ce0*/  ELECT P0, URZ, PT ;  /* 0x0000000000ff782f */ /* 0x000fe20003800000 */
[----:B------:R-:W-:-:S04]  /*0cf0*/  UIADD3 UR6, UPT, UPT, -UR6, 0x100000, URZ ;  /* 0x0010000006067890 */ /* 0x000fc8000fffe1ff */
[----:B------:R-:W-:Y:S02]  /*0d00*/  USHF.L.U32 UR7, UR6, 0xb, URZ ;  /* 0x0000000b06077899 */ /* 0x000fe400080006ff */
[----:B------:R-:W-:Y:S02]  /*0d10*/  USHF.L.U32 UR6, UR6, 0x1, URZ ;  /* 0x0000000106067899 */ /* 0x000fe400080006ff */
[----:B--2---:R-:W-:Y:S01]  /*0d20*/  ULEA UR4, UR5, UR4, 0x18 ;  /* 0x0000000405047291 */ /* 0x004fe2000f8ec0ff */
[----:B------:R-:W1:Y:S11]  /*0d30*/  FENCE.VIEW.ASYNC.S ;  /* 0x00000000000073c6 */ /* 0x000e760000000000 */
[----:B-1----:R2:W1:Y:S01]  /*0d40*/  SYNCS.EXCH.64 URZ, [UR4+0x100], UR6 ;  /* 0x0001000604ff75b2 */ /* 0x0024620008000100 */
[----:B------:R2:W1:Y:S01]  /*0d50*/  SYNCS.EXCH.64 URZ, [UR4+0x110], UR6 ;  /* 0x0001100604ff75b2 */ /* 0x0004620008000100 */
[----:B------:R2:W1:Y:S01]  /*0d60*/  SYNCS.EXCH.64 URZ, [UR4+0x108], UR6 ;  /* 0x0001080604ff75b2 */ /* 0x0004620008000100 */
[----:B------:R2:W1:Y:S02]  /*0d70*/  SYNCS.EXCH.64 URZ, [UR4+0x118], UR6 ;  /* 0x0001180604ff75b2 */ /* 0x0004640008000100 */
[----:B--2---:R-:W-:Y:S01]  /*0d80*/  NOP ;  /* 0x0000000000007918 */ /* 0x004fe20000000000 */
.L_x_14:
[----:B-1----:R-:W1:Y:S01]  /*0d90*/  LDCU UR4, c[0x0][0x36c] ;  /* 0x00006d80ff0477ac */ /* 0x002e620008000800 */
[----:B------:R-:W-:Y:S01]  /*0da0*/  ISETP.NE.OR P3, PT, R0, 0x2, !P3 ;  /* 0x000000020000780c */ /* 0x000fe20005f65670 */
[----:B------:R-:W-:Y:S01]  /*0db0*/  NOP ;  /* 0x0000000000007918 */ /* 0x000fe20000000000 */
[----:B------:R-:W-:Y:S01]  /*0dc0*/  LOP3.LUT R0, R95, 0x1f, RZ, 0xc0, !PT ;  /* 0x0000001f5f007812 */ /* 0x000fe200078ec0ff */
[----:B------:R-:W-:Y:S02]  /*0dd0*/  UISETP.NE.AND UP4, UPT, UR17, URZ, UPT ;  /* 0x000000ff1100728c */ /* 0x000fe4000bf85270 */
[----:B-1----:R-:W-:-:S09]  /*0de0*/  UISETP.EQ.U32.AND UP5, UPT, UR4, 0x1, UPT ;  /* 0x000000010400788c */ /* 0x002fd2000bfa2070 */
[----:B------:R-:W-:Y:S05]  /*0df0*/  BRA.U !UP5, `(.L_x_15) ;  /* 0x000000010d087547 */ /* 0x000fea000b800000 */
[----:B---34-:R-:W-:Y:S01]  /*0e00*/  UCGABAR_ARV ;  /* 0x00000000000079c7 */ /* 0x018fe20008000000 */
[----:B------:R-:W-:Y:S05]  /*0e10*/  BRA `(.L_x_16) ;  /* 0x0000000000047947 */ /* 0x000fea0003800000 */
.L_x_15:
[----:B---34-:R-:W-:Y:S01]  /*0e20*/  NOP ;  /* 0x0000000000007918 */ /* 0x018fe20000000000 */
.L_x_16:
[----:B------:R-:W1:Y:S01]  /*0e30*/  S2UR UR7, SR_CTAID.X ;  /* 0x00000000000779c3 */ /* 0x000e620000002500 */
[----:B------:R-:W-:-:S05]  /*0e40*/  CS2R.32 R87, SR_CgaSize ;  /* 0x0000000000577805 */ /* 0x000fca0000008a00 */
[----:B------:R-:W-:-:S05]  /*0e50*/  IMAD R87, R87, -0xa0, RZ ;  /* 0xffffff6057577824 */ /* 0x000fca00078e02ff */
[----:B------:R-:W-:-:S14]  /*0e60*/  R2UR UR5, R87 ;  /* 0x00000000570572ca */ /* 0x000fdc00000e0000 */
[----:B------:R-:W2:Y:S01]  /*0e70*/  LDCU UR5, c[0x0][UR5+0x2b0] ;  /* 0x00005600050577ac */ /* 0x000ea20008000800 */
[----:B------:R-:W-:-:S05]  /*0e80*/  CS2R.32 R87, SR_CgaSize ;  /* 0x0000000000577805 */ /* 0x000fca0000008a00 */
[----:B------:R-:W-:-:S05]  /*0e90*/  IMAD R87, R87, -0xa0, RZ ;  /* 0xffffff6057577824 */ /* 0x000fca00078e02ff */
[----:B------:R-:W-:-:S14]  /*0ea0*/  R2UR UR4, R87 ;  /* 0x00000000570472ca */ /* 0x000fdc00000e0000 */
[----:B------:R-:W3:Y:S01]  /*0eb0*/  LDCU UR4, c[0x0][UR4+0x2b4] ;  /* 0x00005680040477ac */ /* 0x000ee20008000800 */
[----:B------:R-:W4:Y:S01]  /*0ec0*/  S2UR UR8, SR_CTAID.Y ;  /* 0x00000000000879c3 */ /* 0x000f220000002600 */
[----:B------:R-:W-:-:S05]  /*0ed0*/  CS2R.32 R87, SR_CgaSize ;  /* 0x0000000000577805 */ /* 0x000fca0000008a00 */
[----:B------:R-:W-:-:S05]  /*0ee0*/  IMAD R87, R87, -0xa0, RZ ;  /* 0xffffff6057577824 */ /* 0x000fca00078e02ff */
[----:B------:R-:W-:-:S14]  /*0ef0*/  R2UR UR9, R87 ;  /* 0x00000000570972ca */ /* 0x000fdc00000e0000 */
[----:B------:R-:W3:Y:S01]  /*0f00*/  LDCU UR9, c[0x0][UR9+0x2a0] ;  /* 0x00005400090977ac */ /* 0x000ee20008000800 */
[----:B------:R-:W4:Y:S01]  /*0f10*/  LDCU UR21, c[0x0][0xb24] ;  /* 0x00016480ff1577ac */ /* 0x000f220008000800 */
[----:B------:R-:W3:Y:S01]  /*0f20*/  S2UR UR10, SR_CgaCtaId ;  /* 0x00000000000a79c3 */ /* 0x000ee20000008800 */
[----:B------:R-:W-:-:S05]  /*0f30*/  CS2R.32 R87, SR_CgaSize ;  /* 0x0000000000577805 */ /* 0x000fca0000008a00 */
[----:B------:R-:W-:-:S05]  /*0f40*/  IMAD R87, R87, -0xa0, RZ ;  /* 0xffffff6057577824 */ /* 0x000fca00078e02ff */
[----:B------:R-:W-:-:S14]  /*0f50*/  R2UR UR59, R87 ;  /* 0x00000000573b72ca */ /* 0x000fdc00000e0000 */
[----:B------:R-:W3:Y:S01]  /*0f60*/  LDCU UR59, c[0x0][UR59+0x2a4] ;  /* 0x000054803b3b77ac */ /* 0x000ee20008000800 */
[----:B------:R-:W3:Y:S01]  /*0f70*/  LDCU UR42, c[0x0][0xb24] ;  /* 0x00016480ff2a77ac */ /* 0x000ee20008000800 */
[----:B-1----:R-:W-:Y:S01]  /*0f80*/  I2FP.F32.U32 R3, UR7 ;  /* 0x0000000700037c45 */ /* 0x002fe20008201000 */
[----:B------:R-:W1:Y:S01]  /*0f90*/  S2UR UR36, SR_CTAID.Z ;  /* 0x00000000002479c3 */ /* 0x000e620000002700 */
[----:B------:R-:W1:Y:S03]  /*0fa0*/  LDCU UR27, c[0x0][0xb30] ;  /* 0x00016600ff1b77ac */ /* 0x000e660008000800 */
[----:B--2---:R-:W-:Y:S01]  /*0fb0*/  FMUL R3, R3, UR5 ;  /* 0x0000000503037c20 */ /* 0x004fe20008400000 */
[----:B------:R-:W-:Y:S01]  /*0fc0*/  UMOV UR16, UR7 ;  /* 0x0000000700107c82 */ /* 0x000fe20008000000 */
[----:B----4-:R-:W-:Y:S01]  /*0fd0*/  UISETP.GE.AND UP2, UPT, UR21, 0x1, UPT ;  /* 0x000000011500788c */ /* 0x010fe2000bf46270 */
[----:B------:R-:W-:Y:S01]  /*0fe0*/  I2FP.F32.U32 R2, UR8 ;  /* 0x0000000800027c45 */ /* 0x000fe20008201000 */
[----:B------:R-:W-:-:S02]  /*0ff0*/  UMOV UR20, UR8 ;  /* 0x0000000800147c82 */ /* 0x000fc40008000000 */
[----:B------:R-:W2:Y:S02]  /*1000*/  F2I.U32.TRUNC.NTZ R3, R3 ;  /* 0x0000000300037305 */ /* 0x000ea4000020f000 */
[----:B---3--:R-:W-:Y:S01]  /*1010*/  FMUL R2, R2, UR4 ;  /* 0x0000000402027c20 */ /* 0x008fe20008400000 */
[----:B------:R-:W-:-:S05]  /*1020*/  USHF.L.U32 UR28, UR10, 0xc, URZ ;  /* 0x0000000c0a1c7899 */ /* 0x000fca00080006ff */
[----:B------:R-:W3:Y:S01]  /*1030*/  F2I.U32.TRUNC.NTZ R2, R2 ;  /* 0x0000000200027305 */ /* 0x000ee2000020f000 */
[----:B--2---:R-:W-:Y:S02]  /*1040*/  R2UR UR4, R3 ;  /* 0x00000000030472ca */ /* 0x004fe400000e0000 */
[----:B---3--:R-:W-:Y:S02]  /*1050*/  R2UR UR6, R2 ;  /* 0x00000000020672ca */ /* 0x008fe400000e0000 */
[----:B------:R-:W-:-:S09]  /*1060*/  PRMT R2, RZ, 0x7610, R2 ;  /* 0x00007610ff027816 */ /* 0x000fd20000000002 */
[----:B------:R-:W-:-:S04]  /*1070*/  UIADD3 UR5, UPT, UPT, -UR4, URZ, URZ ;  /* 0x000000ff04057290 */ /* 0x000fc8000fffe1ff */
[----:B------:R-:W-:Y:S02]  /*1080*/  UIMAD UR5, UR9, UR5, UR7 ;  /* 0x00000005090572a4 */ /* 0x000fe4000f8e0207 */
[----:B------:R-:W-:-:S04]  /*1090*/  UIADD3 UR4, UPT, UPT, -UR6, URZ, URZ ;  /* 0x000000ff06047290 */ /* 0x000fc8000fffe1ff */
[----:B------:R-:W-:Y:S01]  /*10a0*/  IMAD.U32 R87, RZ, RZ, UR5 ;  /* 0x00000005ff577e24 */ /* 0x000fe2000f8e00ff */
[----:B------:R-:W-:Y:S01]  /*10b0*/  UIMAD UR59, UR59, UR4, UR8 ;  /* 0x000000043b3b72a4 */ /* 0x000fe2000f8e0208 */
[----:B-1----:R-:W-:Y:S11]  /*10c0*/  BRA.U UP4, `(.L_x_17) ;  /* 0x0000000104287547 */ /* 0x002ff6000b800000 */
[----:B------:R-:W-:Y:S01]  /*10d0*/  R2UR UR4, R87 ;  /* 0x00000000570472ca */ /* 0x000fe200000e0000 */
[----:B------:R-:W-:Y:S02]  /*10e0*/  UISETP.NE.AND UP0, UPT, UR59, URZ, UPT ;  /* 0x000000ff3b00728c */ /* 0x000fe4000bf05270 */
[----:B------:R-:W-:-:S10]  /*10f0*/  UISETP.NE.AND UP1, UPT, UR59, 0x1, UPT ;  /* 0x000000013b00788c */ /* 0x000fd4000bf25270 */
[----:B------:R-:W-:-:S04]  /*1100*/  UISETP.EQ.OR UP0, UPT, UR4, URZ, !UP0 ;  /* 0x000000ff0400728c */ /* 0x000fc8000c702670 */
[----:B------:R-:W-:Y:S02]  /*1110*/  USEL UR5, URZ, 0x1, !UP0 ;  /* 0x00000001ff057887 */ /* 0x000fe4000c000000 */
[----:B------:R-:W-:Y:S02]  /*1120*/  UISETP.NE.AND UP0, UPT, UR4, URZ, UPT ;  /* 0x000000ff0400728c */ /* 0x000fe4000bf05270 */
[----:B------:R-:W-:-:S04]  /*1130*/  USEL UR4, URZ, 0x2, UP1 ;  /* 0x00000002ff047887 */ /* 0x000fc80008800000 */
[----:B------:R-:W-:-:S04]  /*1140*/  USEL UR4, UR4, 0x2, UP0 ;  /* 0x0000000204047887 */ /* 0x000fc80008000000 */
[----:B------:R-:W-:-:S06]  /*1150*/  UIADD3 UR4, UPT, UPT, UR5, UR4, URZ ;  /* 0x0000000405047290 */ /* 0x000fcc000fffe0ff */
[----:B------:R-:W-:Y:S02]  /*1160*/  MOV R2, UR4 ;  /* 0x0000000400027c02 */ /* 0x000fe40008000f00 */
.L_x_17:
[----:B------:R-:W-:Y:S05]  /*1170*/  BRA.U !UP2, `(.L_x_18) ;  /* 0x000000010ad47547 */ /* 0x000fea000b800000 */
[----:B------:R-:W1:Y:S01]  /*1180*/  LDCU.128 UR12, c[0x0][0xb10] ;  /* 0x00016200ff0c77ac */ /* 0x000e620008000c00 */
[----:B------:R-:W2:Y:S01]  /*1190*/  LDCU UR6, c[0x0][0x370] ;  /* 0x00006e00ff0677ac */ /* 0x000ea20008000800 */
[----:B------:R-:W3:Y:S01]  /*11a0*/  LDCU UR5, c[0x0][0x374] ;  /* 0x00006e80ff0577ac */ /* 0x000ee20008000800 */
[----:B------:R-:W4:Y:S01]  /*11b0*/  LDCU UR26, c[0x0][0xb0c] ;  /* 0x00016180ff1a77ac */ /* 0x000f220008000800 */
[----:B------:R-:W4:Y:S01]  /*11c0*/  LDCU UR4, c[0x0][0xb20] ;  /* 0x00016400ff0477ac */ /* 0x000f220008000800 */
[----:B------:R-:W4:Y:S01]  /*11d0*/  LDCU.64 UR8, c[0x0][0xb28] ;  /* 0x00016500ff0877ac */ /* 0x000f220008000a00 */
[----:B-1----:R-:W-:Y:S02]  /*11e0*/  UISETP.NE.AND UP0, UPT, UR14, 0x1, UPT ;  /* 0x000000010e00788c */ /* 0x002fe4000bf05270 */
[----:B---3--:R-:W-:Y:S02]  /*11f0*/  UIMAD.WIDE.U32 UR10, UR5, UR15, URZ ;  /* 0x0000000f050a72a5 */ /* 0x008fe4000f8e00ff */
[----:B--2---:R-:W-:-:S02]  /*1200*/  UIMAD.WIDE.U32 UR22, UR6, UR12, URZ ;  /* 0x0000000c061672a5 */ /* 0x004fc4000f8e00ff */
[----:B----4-:R-:W-:Y:S02]  /*1210*/  UISETP.NE.AND UP1, UPT, UR26, 0x1, UPT ;  /* 0x000000011a00788c */ /* 0x010fe4000bf25270 */
[----:B------:R-:W-:Y:S01]  /*1220*/  UISETP.NE.AND UP2, UPT, UR21, 0x1, UPT ;  /* 0x000000011500788c */ /* 0x000fe2000bf45270 */
[----:B------:R-:W-:Y:S02]  /*1230*/  UMOV UR10, UR11 ;  /* 0x0000000b000a7c82 */ /* 0x000fe40008000000 */
[----:B------:R-:W-:Y:S01]  /*1240*/  UMOV UR22, UR23 ;  /* 0x0000001700167c82 */ /* 0x000fe20008000000 */
[----:B------:R-:W-:Y:S02]  /*1250*/  @UP0 USHF.R.U32.HI UR5, URZ, UR4, UR10 ;  /* 0x00000004ff050299 */ /* 0x000fe4000801160a */
[----:B------:R-:W-:Y:S02]  /*1260*/  UIMAD.WIDE.U32 UR24, UR20, UR15, URZ ;  /* 0x0000000f141872a5 */ /* 0x000fe4000f8e00ff */
[----:B------:R-:W-:-:S02]  /*1270*/  UIMAD.WIDE.U32 UR10, UR5, UR8, URZ ;  /* 0x00000008050a72a5 */ /* 0x000fc4000f8e00ff */
[----:B------:R-:W-:Y:S02]  /*1280*/  @UP1 USHF.R.U32.HI UR6, URZ, UR13, UR22 ;  /* 0x0000000dff061299 */ /* 0x000fe40008011616 */
[----:B------:R-:W-:Y:S02]  /*1290*/  UIMAD.WIDE.U32 UR18, UR16, UR12, URZ ;  /* 0x0000000c101272a5 */ /* 0x000fe4000f8e00ff */
[----:B------:R-:W-:Y:S01]  /*12a0*/  UIMAD.WIDE.U32 UR22, UR6, UR8, URZ ;  /* 0x00000008061672a5 */ /* 0x000fe2000f8e00ff */
[----:B------:R-:W-:Y:S01]  /*12b0*/  UMOV UR24, UR25 ;  /* 0x0000001900187c82 */ /* 0x000fe20008000000 */
[----:B------:R-:W-:Y:S01]  /*12c0*/  UMOV UR10, UR11 ;  /* 0x0000000b000a7c82 */ /* 0x000fe20008000000 */
[----:B------:R-:W-:Y:S02]  /*12d0*/  USHF.R.U32.HI UR24, URZ, UR4, UR24 ;  /* 0x00000004ff187299 */ /* 0x000fe40008011618 */
[----:B------:R-:W-:Y:S02]  /*12e0*/  @UP2 USHF.R.U32.HI UR5, URZ, UR9, UR10 ;  /* 0x00000009ff052299 */ /* 0x000fe4000801160a */
[----:B------:R-:W-:Y:S01]  /*12f0*/  UMOV UR7, UR23 ;  /* 0x0000001700077c82 */ /* 0x000fe20008000000 */
[----:B------:R-:W-:Y:S01]  /*1300*/  UMOV UR18, UR19 ;  /* 0x0000001300127c82 */ /* 0x000fe20008000000 */
[----:B------:R-:W-:-:S02]  /*1310*/  @UP2 USHF.R.U32.HI UR6, URZ, UR9, UR7 ;  /* 0x00000009ff062299 */ /* 0x000fc40008011607 */
[----:B------:R-:W-:Y:S02]  /*1320*/  USHF.R.U32.HI UR18, URZ, UR13, UR18 ;  /* 0x0000000dff127299 */ /* 0x000fe40008011612 */
[----:B------:R-:W-:Y:S02]  /*1330*/  USEL UR4, UR20, UR24, !UP0 ;  /* 0x0000001814047287 */ /* 0x000fe4000c000000 */
[----:B------:R-:W-:Y:S02]  /*1340*/  UIMAD UR7, UR5, UR21, URZ ;  /* 0x00000015050772a4 */ /* 0x000fe4000f8e02ff */
[----:B------:R-:W-:Y:S02]  /*1350*/  USEL UR5, UR16, UR18, !UP1 ;  /* 0x0000001210057287 */ /* 0x000fe4000c800000 */
[----:B------:R-:W-:Y:S02]  /*1360*/  UIMAD UR12, UR6, UR21, URZ ;  /* 0x00000015060c72a4 */ /* 0x000fe4000f8e02ff */
[----:B------:R-:W-:-:S02]  /*1370*/  UISETP.GE.AND UP0, UPT, UR4, UR7, UPT ;  /* 0x000000070400728c */ /* 0x000fc4000bf06270 */
[----:B------:R-:W-:Y:S02]  /*1380*/  UIMAD.WIDE.U32 UR10, UR4, UR8, URZ ;  /* 0x00000008040a72a5 */ /* 0x000fe4000f8e00ff */
[----:B------:R-:W-:Y:S02]  /*1390*/  UISETP.GE.OR UP0, UPT, UR5, UR12, UP0 ;  /* 0x0000000c0500728c */ /* 0x000fe40008706670 */
[----:B------:R-:W-:Y:S02]  /*13a0*/  UIMAD.WIDE.U32 UR12, UR5, UR8, URZ ;  /* 0x00000008050c72a5 */ /* 0x000fe4000f8e00ff */
[----:B------:R-:W-:Y:S01]  /*13b0*/  UIADD3 UR10, UPT, UPT, -UR4, URZ, URZ ;  /* 0x000000ff040a7290 */ /* 0x000fe2000fffe1ff */
[----:B------:R-:W-:Y:S01]  /*13c0*/  UMOV UR8, UR11 ;  /* 0x0000000b00087c82 */ /* 0x000fe20008000000 */
[----:B------:R-:W-:Y:S02]  /*13d0*/  UIADD3 UR11, UPT, UPT, -UR5, URZ, URZ ;  /* 0x000000ff050b7290 */ /* 0x000fe4000fffe1ff */
[----:B------:R-:W-:-:S03]  /*13e0*/  USHF.R.U32.HI UR8, URZ, UR9, UR8 ;  /* 0x00000009ff087299 */ /* 0x000fc60008011608 */
[----:B------:R-:W-:Y:S01]  /*13f0*/  @!UP0 UMOV UR7, UR13 ;  /* 0x0000000d00078c82 */ /* 0x000fe20008000000 */
[----:B------:R-:W-:Y:S02]  /*1400*/  UIMAD UR20, UR14, UR10, UR20 ;  /* 0x0000000a0e1472a4 */ /* 0x000fe4000f8e0214 */
[----:B------:R-:W-:Y:S02]  /*1410*/  USEL UR8, UR4, UR8, !UP2 ;  /* 0x0000000804087287 */ /* 0x000fe4000d000000 */
[----:B------:R-:W-:Y:S02]  /*1420*/  @!UP0 USHF.R.U32.HI UR7, URZ, UR9, UR7 ;  /* 0x00000009ff078299 */ /* 0x000fe40008011607 */
[----:B------:R-:W-:Y:S02]  /*1430*/  UIADD3 UR9, UPT, UPT, -UR8, URZ, URZ ;  /* 0x000000ff08097290 */ /* 0x000fe4000fffe1ff */
[----:B------:R-:W-:Y:S02]  /*1440*/  @!UP0 USEL UR7, UR5, UR7, !UP2 ;  /* 0x0000000705078287 */ /* 0x000fe4000d000000 */
[----:B------:R-:W-:-:S02]  /*1450*/  UIMAD UR9, UR21, UR9, UR4 ;  /* 0x00000009150972a4 */ /* 0x000fc4000f8e0204 */
[----:B------:R-:W-:Y:S02]  /*1460*/  @!UP0 UIADD3 UR8, UPT, UPT, UR8, -UR7, URZ ;  /* 0x8000000708088290 */ /* 0x000fe4000fffe0ff */
[----:B------:R-:W-:Y:S02]  /*1470*/  @!UP0 UIMAD UR6, UR9, UR6, UR7 ;  /* 0x00000006090682a4 */ /* 0x000fe4000f8e0207 */
[----:B------:R-:W-:Y:S02]  /*1480*/  @!UP0 UIMAD UR4, UR8, UR21, UR5 ;  /* 0x00000015080482a4 */ /* 0x000fe4000f8e0205 */
[----:B------:R-:W-:Y:S02]  /*1490*/  UIMAD UR16, UR26, UR11, UR16 ;  /* 0x0000000b1a1072a4 */ /* 0x000fe4000f8e0210 */
[----:B------:R-:W-:Y:S01]  /*14a0*/  UIMAD UR20, UR4, UR14, UR20 ;  /* 0x0000000e041472a4 */ /* 0x000fe2000f8e0214 */
[----:B------:R-:W-:Y:S02]  /*14b0*/  @!UP0 UMOV UR5, UR6 ;  /* 0x0000000600058c82 */ /* 0x000fe40008000000 */
[----:B------:R-:W-:-:S12]  /*14c0*/  UIMAD UR16, UR5, UR26, UR16 ;  /* 0x0000001a051072a4 */ /* 0x000fd8000f8e0210 */
.L_x_18:
[----:B------:R-:W-:Y:S02]  /*14d0*/  UISETP.NE.AND UP1, UPT, UR27, 0x1, UPT ;  /* 0x000000011b00788c */ /* 0x000fe4000bf25270 */
[----:B------:R-:W-:Y:S02]  /*14e0*/  UISETP.NE.AND UP0, UPT, UR17, 0x2, UPT ;  /* 0x000000021100788c */ /* 0x000fe4000bf05270 */
[----:B------:R-:W-:-:S05]  /*14f0*/  ULOP3.LUT UR28, UR28, 0x1000, URZ, 0xc0, !UPT ;  /* 0x000010001c1c7892 */ /* 0x000fca000f8ec0ff */
[----:B------:R-:W-:Y:S07]  /*1500*/  BRA.U UP1, `(.L_x_19) ;  /* 0x0000000101447547 */ /* 0x000fee000b800000 */
[----:B------:R-:W1:Y:S01]  /*1510*/  LDCU.128 UR8, c[0x0][0xb10] ;  /* 0x00016200ff0877ac */ /* 0x000e620008000c00 */
[----:B------:R-:W2:Y:S01]  /*1520*/  LDCU UR12, c[0x0][0xb0c] ;  /* 0x00016180ff0c77ac */ /* 0x000ea20008000800 */
[----:B------:R-:W3:Y:S01]  /*1530*/  LDCU UR13, c[0x0][0xb20] ;  /* 0x00016400ff0d77ac */ /* 0x000ee20008000800 */
[----:B-1----:R-:W-:Y:S02]  /*1540*/  UIMAD.WIDE.U32 UR6, UR16, UR8, URZ ;  /* 0x00000008100672a5 */ /* 0x002fe4000f8e00ff */
[----:B------:R-:W-:Y:S02]  /*1550*/  UIMAD.WIDE.U32 UR4, UR20, UR11, URZ ;  /* 0x0000000b140472a5 */ /* 0x000fe4000f8e00ff */
[----:B--2---:R-:W-:Y:S02]  /*1560*/  UISETP.NE.AND UP2, UPT, UR12, 0x1, UPT ;  /* 0x000000010c00788c */ /* 0x004fe4000bf45270 */
[----:B------:R-:W-:Y:S01]  /*1570*/  UISETP.NE.AND UP1, UPT, UR10, 0x1, UPT ;  /* 0x000000010a00788c */ /* 0x000fe2000bf25270 */
[----:B------:R-:W-:-:S02]  /*1580*/  UMOV UR6, UR7 ;  /* 0x0000000700067c82 */ /* 0x000fc40008000000 */
[----:B------:R-:W-:Y:S01]  /*1590*/  UMOV UR4, UR5 ;  /* 0x0000000500047c82 */ /* 0x000fe20008000000 */
[----:B------:R-:W-:Y:S02]  /*15a0*/  USHF.R.U32.HI UR6, URZ, UR9, UR6 ;  /* 0x00000009ff067299 */ /* 0x000fe40008011606 */
[----:B---3--:R-:W-:Y:S02]  /*15b0*/  USHF.R.U32.HI UR4, URZ, UR13, UR4 ;  /* 0x0000000dff047299 */ /* 0x008fe40008011604 */
[----:B------:R-:W-:Y:S02]  /*15c0*/  USEL UR5, UR16, UR6, !UP2 ;  /* 0x0000000610057287 */ /* 0x000fe4000d000000 */
[----:B------:R-:W-:-:S04]  /*15d0*/  USEL UR4, UR20, UR4, !UP1 ;  /* 0x0000000414047287 */ /* 0x000fc8000c800000 */
[----:B------:R-:W-:Y:S02]  /*15e0*/  UIADD3 UR6, UPT, UPT, UR5, -UR4, URZ ;  /* 0x8000000405067290 */ /* 0x000fe4000fffe0ff */
[----:B------:R-:W-:Y:S02]  /*15f0*/  UIADD3 UR4, UPT, UPT, -UR5, UR4, URZ ;  /* 0x0000000405047290 */ /* 0x000fe4000fffe1ff */
[----:B------:R-:W-:Y:S02]  /*1600*/  UIMAD UR20, UR6, UR10, UR20 ;  /* 0x0000000a061472a4 */ /* 0x000fe4000f8e0214 */
[----:B------:R-:W-:-:S12]  /*1610*/  UIMAD UR16, UR4, UR12, UR16 ;  /* 0x0000000c041072a4 */ /* 0x000fd8000f8e0210 */
.L_x_19:
[----:B------:R-:W-:Y:S05]  /*1620*/  BRA.U !UP5, `(.L_x_20) ;  /* 0x000000010d0c7547 */ /* 0x000fea000b800000 */
[----:B------:R-:W-:Y:S01]  /*1630*/  UCGABAR_WAIT ;  /* 0x0000000000007dc7 */ /* 0x000fe20008000000 */
[----:B------:R-:W-:Y:S01]  /*1640*/  CCTL.IVALL ;  /* 0x00000000ff00798f */ /* 0x000fe20002000000 */
[----:B------:R-:W-:Y:S05]  /*1650*/  BRA `(.L_x_21) ;  /* 0x0000000000047947 */ /* 0x000fea0003800000 */
.L_x_20:
[----:B------:R-:W-:Y:S06]  /*1660*/  BAR.SYNC.DEFER_BLOCKING 0x0 ;  /* 0x0000000000007b1d */ /* 0x000fec0000010000 */
.L_x_21:
[----:B------:R-:W-:Y:S05]  /*1670*/  BRA.U UP0, `(.L_x_22) ;  /* 0x0000001100dc7547 */ /* 0x000fea000b800000 */
[----:B------:R-:W1:Y:S01]  /*1680*/  LDCU UR6, c[0x0][0x38c] ;  /* 0x00007180ff0677ac */ /* 0x000e620008000800 */
[----:B------:R-:W2:Y:S01]  /*1690*/  S2UR UR8, SR_CgaCtaId ;  /* 0x00000000000879c3 */ /* 0x000ea20000008800 */
[----:B------:R-:W-:Y:S01]  /*16a0*/  PLOP3.LUT P1, PT, PT, PT, UP3, 0x80, 0x8 ;  /* 0x000000000008781c */ /* 0x000fe20003f2f038 */
[----:B------:R-:W-:Y:S01]  /*16b0*/  IMAD.MOV.U32 R12, RZ, RZ, 0x1 ;  /* 0x00000001ff0c7424 */ /* 0x000fe200078e00ff */
[----:B------:R-:W-:Y:S01]  /*16c0*/  UMOV UR7, 0x400 ;  /* 0x0000040000077882 */ /* 0x000fe20000000000 */
[----:B------:R-:W-:Y:S01]  /*16d0*/  UISETP.NE.AND UP1, UPT, UR17, URZ, UPT ;  /* 0x000000ff1100728c */ /* 0x000fe2000bf25270 */
[----:B------:R-:W-:Y:S02]  /*16e0*/  ISETP.EQ.OR P2, PT, R0, RZ, P3 ;  /* 0x000000ff0000720c */ /* 0x000fe40001f42670 */
[----:B------:R-:W-:Y:S02]  /*16f0*/  CS2R R10, SRZ ;  /* 0x00000000000a7805 */ /* 0x000fe4000001ff00 */
[----:B------:R-:W-:Y:S01]  /*1700*/  PLOP3.LUT P1, PT, P1, PT, PT, 0x8, 0x80 ;  /* 0x000000000080781c */ /* 0x000fe20000f2e170 */
[----:B------:R-:W-:Y:S01]  /*1710*/  IMAD.MOV.U32 R9, RZ, RZ, RZ ;  /* 0x000000ffff097224 */ /* 0x000fe200078e00ff */
[----:B------:R-:W3:Y:S01]  /*1720*/  LDCU UR40, c[0x0][0x370] ;  /* 0x00006e00ff2877ac */ /* 0x000ee20008000800 */
[----:B------:R-:W-:Y:S01]  /*1730*/  IMAD.MOV.U32 R8, RZ, RZ, 0x1 ;  /* 0x00000001ff087424 */ /* 0x000fe200078e00ff */
[----:B------:R-:W4:Y:S01]  /*1740*/  LDCU.64 UR26, c[0x0][0x348] ;  /* 0x00006900ff1a77ac */ /* 0x000f220008000a00 */
[----:B-1----:R-:W-:-:S02]  /*1750*/  UIADD3 UR5, UPT, UPT, UR6, 0x7f, URZ ;  /* 0x0000007f06057890 */ /* 0x002fc4000fffe0ff */
[----:B------:R-:W-:Y:S02]  /*1760*/  USHF.R.U32.HI UR45, URZ, 0x7, UR28 ;  /* 0x00000007ff2d7899 */ /* 0x000fe4000801161c */
[----:B------:R-:W-:Y:S02]  /*1770*/  USHF.R.S32.HI UR4, URZ, 0x1f, UR5 ;  /* 0x0000001fff047899 */ /* 0x000fe40008011405 */
[----:B------:R-:W-:Y:S02]  /*1780*/  UIADD3 UR46, UPT, UPT, UR6, 0xfe, URZ ;  /* 0x000000fe062e7890 */ /* 0x000fe4000fffe0ff */
[----:B------:R-:W-:Y:S02]  /*1790*/  ULEA.HI UR4, UR4, UR5, URZ, 0x7 ;  /* 0x0000000504047291 */ /* 0x000fe4000f8f38ff */
[----:B--2---:R-:W-:Y:S02]  /*17a0*/  ULEA UR7, UR8, UR7, 0x18 ;  /* 0x0000000708077291 */ /* 0x004fe4000f8ec0ff */
[----:B------:R-:W-:-:S02]  /*17b0*/  USHF.R.S32.HI UR43, URZ, 0x7, UR4 ;  /* 0x00000007ff2b7899 */ /* 0x000fc40008011404 */
[----:B------:R-:W-:Y:S02]  /*17c0*/  UIADD3 UR4, UPT, UPT, UR6, -0x1, URZ ;  /* 0xffffffff06047890 */ /* 0x000fe4000fffe0ff */
[----:B------:R-:W-:Y:S02]  /*17d0*/  UISETP.LT.U32.AND UP0, UPT, UR43, 0x5, UPT ;  /* 0x000000052b00788c */ /* 0x000fe4000bf01070 */
[----:B------:R-:W-:Y:S02]  /*17e0*/  UISETP.GE.U32.AND UP2, UPT, UR4, -0xff, UPT ;  /* 0xffffff010400788c */ /* 0x000fe4000bf46070 */
[----:B------:R-:W-:Y:S01]  /*17f0*/  USEL UR41, UR43, 0x5, UP0 ;  /* 0x000000052b297887 */ /* 0x000fe20008000000 */
[----:B------:R-:W1:Y:S03]  /*1800*/  LDCU UR39, c[0x0][0x374] ;  /* 0x00006e80ff2777ac */ /* 0x000e660008000800 */
[----:B------:R-:W-:-:S02]  /*1810*/  UIADD3 UR21, UPT, UPT, UR41, -0x1, URZ ;  /* 0xffffffff29157890 */ /* 0x000fc4000fffe0ff */
[----:B------:R-:W-:-:S03]  /*1820*/  USEL UR24, UR48, 0x2, UP1 ;  /* 0x0000000230187887 */ /* 0x000fc60008800000 */
[----:B------:R-:W-:Y:S02]  /*1830*/  @UP2 UIADD3 UR21, UPT, UPT, UR41, URZ, URZ ;  /* 0x000000ff29152290 */ /* 0x000fe4000fffe0ff */
[----:B------:R-:W-:Y:S02]  /*1840*/  UIADD3 UR29, UPT, UPT, UR7, 0x6400, UR28 ;  /* 0x00006400071d7890 */ /* 0x000fe4000fffe01c */
[----:B------:R-:W-:Y:S02]  /*1850*/  UIADD3 UR44, UPT, UPT, UR43, -UR41, URZ ;  /* 0x800000292b2c7290 */ /* 0x000fe4000fffe0ff */
[----:B------:R-:W-:Y:S01]  /*1860*/  UIADD3 UR21, UPT, UPT, UR21, 0x1, URZ ;  /* 0x0000000115157890 */ /* 0x000fe2000fffe0ff */
[----:B---34-:R-:W-:-:S11]  /*1870*/  UMOV UR5, URZ ;  /* 0x000000ff00057c82 */ /* 0x018fd60008000000 */
.L_x_42:
[----:B------:R-:W2:Y:S02]  /*1880*/  S2UR UR4, SR_CgaCtaId ;  /* 0x00000000000479c3 */ /* 0x000ea40000008800 */
[----:B--2---:R-:W-:-:S09]  /*1890*/  UISETP.NE.AND UP0, UPT, UR4, URZ, UPT ;  /* 0x000000ff0400728c */ /* 0x004fd2000bf05270 */
[----:B-1----:R-:W-:Y:S05]  /*18a0*/  BRA.U UP0, `(.L_x_23) ;  /* 0x0000000100287547 */ /* 0x002fea000b800000 */
[----:B------:R-:W-:Y:S02]  /*18b0*/  LEA R0, R9, UR7, 0x3 ;  /* 0x0000000709007c11 */ /* 0x000fe4000f8e18ff */
[----:B------:R-:W-:-:S04]  /*18c0*/  SHF.L.U32 R3, R8, 0x1f, RZ ;  /* 0x0000001f08037819 */ /* 0x000fc800000006ff */
[----:B------:R-:W2:Y:S02]  /*18d0*/  SYNCS.PHASECHK.TRANS64.TRYWAIT P0, [R0+URZ+0x110], R3 ;  /* 0x00011003000075a7 */ /* 0x000ea400080011ff */
[----:B--2---:R-:W-:Y:S05]  /*18e0*/  @!P0 BRA `(.L_x_24) ;  /* 0x0000007c00b08947 */ /* 0x004fea0003800000 */
.L_x_133:
[----:B------:R3:W-:Y:S01]  /*18f0*/  SYNCS.ARRIVE.TRANS64.A1T0 RZ, [R0+URZ+0x100], RZ ;  /* 0x000100ff00ff79a7 */ /* 0x0007e200081000ff */
[----:B------:R-:W-:-:S05]  /*1900*/  VIADD R9, R9, 0x1 ;  /* 0x0000000109097836 */ /* 0x000fca0000000000 */
[----:B------:R-:W-:-:S04]  /*1910*/  ISETP.NE.AND P0, PT, R9, 0x2, PT ;  /* 0x000000020900780c */ /* 0x000fc80003f05270 */
[----:B--2---:R-:W-:Y:S02]  /*1920*/  SEL R3, RZ, 0x1, P0 ;  /* 0x00000001ff037807 */ /* 0x004fe40000000000 */
[----:B------:R-:W-:Y:S02]  /*1930*/  SEL R9, R9, RZ, P0 ;  /* 0x000000ff09097207 */ /* 0x000fe40000000000 */
[----:B------:R-:W-:-:S07]  /*1940*/  LOP3.LUT R8, R8, R3, RZ, 0x3c, !PT ;  /* 0x0000000308087212 */ /* 0x000fce00078e3cff */
.L_x_23:
[----:B------:R-:W-:Y:S01]  /*1950*/  ULEA UR4, UR5, UR7, 0x3 ;  /* 0x0000000705047291 */ /* 0x000fe2000f8e18ff */
[----:B---3--:R-:W-:Y:S01]  /*1960*/  SHF.L.U32 R0, R12, 0x1f, RZ ;  /* 0x0000001f0c007819 */ /* 0x008fe200000006ff */
[----:B------:R-:W-:Y:S02]  /*1970*/  UISETP.GE.U32.AND UP0, UPT, UR46, 0xff, UPT ;  /* 0x000000ff2e00788c */ /* 0x000fe4000bf06070 */
[----:B------:R-:W-:Y:S02]  /*1980*/  USHF.L.U32 UR11, UR20, 0x8, URZ ;  /* 0x00000008140b7899 */ /* 0x000fe400080006ff */
[----:B------:R-:W-:Y:S01]  /*1990*/  ULEA UR35, UR16, UR45, 0x6 ;  /* 0x0000002d10237291 */ /* 0x000fe2000f8e30ff */
[----:B------:R-:W-:Y:S02]  /*19a0*/  UMOV UR13, URZ ;  /* 0x000000ff000d7c82 */ /* 0x000fe40008000000 */
[----:B------:R2:W3:Y:S02]  /*19b0*/  SYNCS.PHASECHK.TRANS64.TRYWAIT P0, [UR4+0x28], R0 ;  /* 0x00002800ff0075a7 */ /* 0x0004e40008001104 */
[----:B------:R-:W-:Y:S07]  /*19c0*/  BRA.U !UP0, `(.L_x_25) ;  /* 0x0000000108bc7547 */ /* 0x000fee000b800000 */
[----:B------:R-:W-:Y:S01]  /*19d0*/  UMOV UR6, URZ ;  /* 0x000000ff00067c82 */ /* 0x000fe20008000000 */
[----:B------:R-:W-:-:S05]  /*19e0*/  UMOV UR4, UR5 ;  /* 0x0000000500047c82 */ /* 0x000fca0008000000 */
.L_x_31:
[----:B------:R-:W-:Y:S01]  /*19f0*/  ULEA UR33, UR4, UR7, 0x3 ;  /* 0x0000000704217291 */ /* 0x000fe2000f8e18ff */
[----:B---3--:R-:W-:Y:S01]  /*1a00*/  @!P3 MOV R2, 0xa000 ;  /* 0x0000a0000002b802 */ /* 0x008fe20000000f00 */
[----:B-1-3--:R-:W-:Y:S10]  /*1a10*/  @P0 BRA `(.L_x_26) ;  /* 0x00000000000c0947 */ /* 0x00aff40003800000 */
[----:B------:R-:W-:-:S04]  /*1a20*/  SHF.L.U32 R3, R12, 0x1f, RZ ;  /* 0x0000001f0c037819 */ /* 0x000fc800000006ff */
[----:B------:R-:W3:Y:S02]  /*1a30*/  SYNCS.PHASECHK.TRANS64.TRYWAIT P0, [UR33+0x28], R3 ;  /* 0x00002803ff0075a7 */ /* 0x000ee40008001121 */
[----:B---3--:R-:W-:Y:S05]  /*1a40*/  @!P0 BRA `(.L_x_27) ;  /* 0x0000007c006c8947 */ /* 0x008fea0003800000 */
.L_x_26:
[----:B------:R3:W-:Y:S01]  /*1a50*/  @!P3 SYNCS.ARRIVE.TRANS64 RZ, [UR33], R2 ;  /* 0x00000002ffffb9a7 */ /* 0x0007e20008000021 */
[----:B------:R-:W-:-:S04]  /*1a60*/  ULOP3.LUT UR5, UR24, 0x2, URZ, 0xfc, !UPT ;  /* 0x0000000218057892 */ /* 0x000fc8000f8efcff */
[----:B------:R-:W-:-:S09]  /*1a70*/  UISETP.NE.AND UP0, UPT, UR5, 0x2, UPT ;  /* 0x000000020500788c */ /* 0x000fd2000bf05270 */
[----:B------:R-:W-:Y:S05]  /*1a80*/  BRA.U UP0, `(.L_x_28) ;  /* 0x0000000100047547 */ /* 0x000fea000b800000 */
[----:B-1----:R-:W-:Y:S05]  /*1a90*/  BPT.TRAP 0x1 ;  /* 0x000000040000795c */ /* 0x002fea0000300000 */
.L_x_28:
[----:B------:R-:W-:Y:S04]  /*1aa0*/  BSSY.RECONVERGENT B0, `(.L_x_29) ;  /* 0x0000003000007945 */ /* 0x000fe80003800200 */
[----:B------:R-:W-:Y:S05]  /*1ab0*/  @P2 BRA `(.L_x_30) ;  /* 0x0000000000042947 */ /* 0x000fea0003800000 */
[----:B-1----:R-:W-:Y:S05]  /*1ac0*/  BPT.TRAP 0x1 ;  /* 0x000000040000795c */ /* 0x002fea0000300000 */
.L_x_30:
[----:B-1----:R-:W-:Y:S05]  /*1ad0*/  BSYNC.RECONVERGENT B0 ;  /* 0x0000000000007941 */ /* 0x002fea0003800200 */
.L_x_29:
[----:B------:R-:W-:Y:S02]  /*1ae0*/  UIADD3 UR5, UPT, UPT, UR4, 0x1, URZ ;  /* 0x0000000104057890 */ /* 0x000fe4000fffe0ff */
[----:B------:R-:W-:Y:S02]  /*1af0*/  ULEA UR32, UR4, UR28, 0xd ;  /* 0x0000001c04207291 */ /* 0x000fe4000f8e68ff */
[----:B------:R-:W-:Y:S02]  /*1b00*/  UISETP.NE.AND UP0, UPT, UR5, 0x5, UPT ;  /* 0x000000050500788c */ /* 0x000fe4000bf05270 */
[----:B------:R-:W-:Y:S02]  /*1b10*/  UIADD3 UR16, UP1, UPT, UR26, 0x80, URZ ;  /* 0x000000801a107890 */ /* 0x000fe4000ff3e0ff */
[----:B------:R-:W-:Y:S02]  /*1b20*/  USEL UR9, URZ, 0x1, UP0 ;  /* 0x00000001ff097887 */ /* 0x000fe40008000000 */
[----:B------:R-:W-:-:S02]  /*1b30*/  USEL UR5, UR5, URZ, UP0 ;  /* 0x000000ff05057287 */ /* 0x000fc40008000000 */
[----:B------:R-:W-:Y:S02]  /*1b40*/  UIADD3 UR14, UP0, UPT, UR26, 0x180, URZ ;  /* 0x000001801a0e7890 */ /* 0x000fe4000ff1e0ff */
[----:B------:R-:W-:Y:S01]  /*1b50*/  ULEA UR8, UR5, UR7, 0x3 ;  /* 0x0000000705087291 */ /* 0x000fe2000f8e18ff */
[----:B------:R-:W-:Y:S01]  /*1b60*/  LOP3.LUT R12, R12, UR9, RZ, 0x3c, !PT ;  /* 0x000000090c0c7c12 */ /* 0x000fe2000f8e3cff */
[----:B------:R-:W-:Y:S02]  /*1b70*/  USHF.L.U32 UR34, UR6, 0x7, URZ ;  /* 0x0000000706227899 */ /* 0x000fe400080006ff */
[----:B------:R-:W-:Y:S01]  /*1b80*/  UIADD3.X UR17, UPT, UPT, URZ, UR27, URZ, UP1, !UPT ;  /* 0x0000001bff117290 */ /* 0x000fe20008ffe4ff */
[----:B--2---:R-:W-:Y:S01]  /*1b90*/  SHF.L.U32 R0, R12, 0x1f, RZ ;  /* 0x0000001f0c007819 */ /* 0x004fe200000006ff */
[----:B------:R-:W-:Y:S02]  /*1ba0*/  UIADD3 UR32, UPT, UPT, UR7, 0x6400, UR32 ;  /* 0x0000640007207890 */ /* 0x000fe4000fffe020 */
[----:B------:R-:W-:Y:S01]  /*1bb0*/  UIADD3.X UR15, UPT, UPT, URZ, UR27, URZ, UP0, !UPT ;  /* 0x0000001bff0f7290 */ /* 0x000fe200087fe4ff */
[----:B------:R4:W1:Y:S01]  /*1bc0*/  SYNCS.PHASECHK.TRANS64.TRYWAIT P0, [UR8+0x28], R0 ;  /* 0x00002800ff0075a7 */ /* 0x0008620008001108 */
[----:B------:R-:W-:Y:S01]  /*1bd0*/  ULEA UR8, UR4, UR7, 0xf ;  /* 0x0000000704087291 */ /* 0x000fe2000f8e78ff */
[----:B------:R-:W-:Y:S01]  /*1be0*/  UMOV UR13, 0x30000 ;  /* 0x00030000000d7882 */ /* 0x000fe20000000000 */
[----:B------:R-:W-:-:S02]  /*1bf0*/  UMOV UR18, 0x0 ;  /* 0x0000000000127882 */ /* 0x000fc40000000000 */
[----:B------:R-:W-:Y:S01]  /*1c00*/  UIADD3 UR8, UPT, UPT, UR8, 0x10400, URZ ;  /* 0x0001040008087890 */ /* 0x000fe2000fffe0ff */
[----:B------:R-:W-:Y:S01]  /*1c10*/  UMOV UR19, 0x10000000 ;  /* 0x1000000000137882 */ /* 0x000fe20000000000 */
[----:B------:R-:W-:Y:S01]  /*1c20*/  UMOV UR12, UR36 ;  /* 0x00000024000c7c82 */ /* 0x000fe20008000000 */
[----:B------:R-:W-:Y:S01]  /*1c30*/  UMOV UR9, UR33 ;  /* 0x0000002100097c82 */ /* 0x000fe20008000000 */
[----:B------:R-:W-:Y:S01]  /*1c40*/  UMOV UR10, UR34 ;  /* 0x00000022000a7c82 */ /* 0x000fe20008000000 */
[----:B------:R2:W-:Y:S01]  /*1c50*/  UTMALDG.3D.MULTICAST [UR32], [UR16], UR13, desc[UR18] ;  /* 0x00001220100073b4 */ /* 0x0005e2000801180d */
[----:B------:R-:W-:Y:S01]  /*1c60*/  UIADD3 UR6, UPT, UPT, UR6, 0x1, URZ ;  /* 0x0000000106067890 */ /* 0x000fe2000fffe0ff */
[----:B------:R-:W-:-:S03]  /*1c70*/  UMOV UR4, UR5 ;  /* 0x0000000500047c82 */ /* 0x000fc60008000000 */
[----:B------:R-:W-:Y:S01]  /*1c80*/  UISETP.NE.AND UP0, UPT, UR6, UR21, UPT ;  /* 0x000000150600728c */ /* 0x000fe2000bf05270 */
[----:B------:R4:W-:Y:S01]  /*1c90*/  UTMALDG.3D [UR8], [UR14], desc[UR18] ;  /* 0x000012080e0075b4 */ /* 0x0009e20008011000 */
[----:B--2---:R-:W-:-:S07]  /*1ca0*/  UMOV UR13, UR21 ;  /* 0x00000015000d7c82 */ /* 0x004fce0008000000 */
[----:B----4-:R-:W-:Y:S05]  /*1cb0*/  BRA.U UP0, `(.L_x_31) ;  /* 0xfffffffd004c7547 */ /* 0x010fea000b83ffff */
.L_x_25:
[----:B------:R-:W-:Y:S01]  /*1cc0*/  ULEA UR4, UR5, UR7, 0x3 ;  /* 0x0000000705047291 */ /* 0x000fe2000f8e18ff */
[----:B--2---:R-:W-:Y:S01]  /*1cd0*/  SHF.L.U32 R0, R12, 0x1f, RZ ;  /* 0x0000001f0c007819 */ /* 0x004fe200000006ff */
[----:B------:R-:W-:Y:S01]  /*1ce0*/  @!P1 SYNCS.ARRIVE.TRANS64.A1T0 RZ, [UR7+0x98], RZ ;  /* 0x000098ffffff99a7 */ /* 0x000fe20008100007 */
[----:B------:R-:W-:-:S06]  /*1cf0*/  UISETP.GT.AND UP0, UPT, UR43, UR41, UPT ;  /* 0x000000292b00728c */ /* 0x000fcc000bf04270 */
[----:B-1-3--:R1:W2:Y:S03]  /*1d00*/  SYNCS.PHASECHK.TRANS64.TRYWAIT P0, [UR4+0x28], R0 ;  /* 0x00002800ff0075a7 */ /* 0x00a2a60008001104 */
[----:B------:R-:W-:Y:S05]  /*1d10*/  BRA.U !UP0, `(.L_x_32) ;  /* 0x0000000108bc7547 */ /* 0x000fea000b800000 */
[----:B------:R-:W-:Y:S01]  /*1d20*/  UIADD3 UR25, UPT, UPT, UR44, UR13, URZ ;  /* 0x0000000d2c197290 */ /* 0x000fe2000fffe0ff */
[----:B------:R-:W-:-:S11]  /*1d30*/  UMOV UR4, UR5 ;  /* 0x0000000500047c82 */ /* 0x000fd60008000000 */
.L_x_38:
[----:B------:R-:W-:Y:S01]  /*1d40*/  ULEA UR17, UR4, UR7, 0x3 ;  /* 0x0000000704117291 */ /* 0x000fe2000f8e18ff */
[----:B--2---:R-:W-:Y:S01]  /*1d50*/  @!P3 MOV R2, 0xa000 ;  /* 0x0000a0000002b802 */ /* 0x004fe20000000f00 */
[----:B--2-4-:R-:W-:Y:S10]  /*1d60*/  @P0 BRA `(.L_x_33) ;  /* 0x00000000000c0947 */ /* 0x014ff40003800000 */
[----:B------:R-:W-:-:S04]  /*1d70*/  SHF.L.U32 R3, R12, 0x1f, RZ ;  /* 0x0000001f0c037819 */ /* 0x000fc800000006ff */
[----:B------:R-:W2:Y:S02]  /*1d80*/  SYNCS.PHASECHK.TRANS64.TRYWAIT P0, [UR17+0x28], R3 ;  /* 0x00002803ff0075a7 */ /* 0x000ea40008001111 */
[----:B--2---:R-:W-:Y:S05]  /*1d90*/  @!P0 BRA `(.L_x_34) ;  /* 0x0000007800b08947 */ /* 0x004fea0003800000 */
.L_x_33:
[----:B------:R2:W-:Y:S01]  /*1da0*/  @!P3 SYNCS.ARRIVE.TRANS64 RZ, [UR17], R2 ;  /* 0x00000002ffffb9a7 */ /* 0x0005e20008000011 */
[----:B------:R-:W-:-:S04]  /*1db0*/  ULOP3.LUT UR5, UR24, 0x2, URZ, 0xfc, !UPT ;  /* 0x0000000218057892 */ /* 0x000fc8000f8efcff */
[----:B------:R-:W-:-:S09]  /*1dc0*/  UISETP.NE.AND UP0, UPT, UR5, 0x2, UPT ;  /* 0x000000020500788c */ /* 0x000fd2000bf05270 */
[----:B------:R-:W-:Y:S05]  /*1dd0*/  BRA.U UP0, `(.L_x_35) ;  /* 0x0000000100047547 */ /* 0x000fea000b800000 */
[----:B------:R-:W-:Y:S05]  /*1de0*/  BPT.TRAP 0x1 ;  /* 0x000000040000795c */ /* 0x000fea0000300000 */
.L_x_35:
[----:B------:R-:W-:Y:S04]  /*1df0*/  BSSY.RECONVERGENT B0, `(.L_x_36) ;  /* 0x0000003000007945 */ /* 0x000fe80003800200 */
[----:B------:R-:W-:Y:S05]  /*1e00*/  @P2 BRA `(.L_x_37) ;  /* 0x0000000000042947 */ /* 0x000fea0003800000 */
[----:B------:R-:W-:Y:S05]  /*1e10*/  BPT.TRAP 0x1 ;  /* 0x000000040000795c */ /* 0x000fea0000300000 */
.L_x_37:
[----:B------:R-:W-:Y:S05]  /*1e20*/  BSYNC.RECONVERGENT B0 ;  /* 0x0000000000007941 */ /* 0x000fea0003800200 */
.L_x_36:
[----:B------:R-:W-:Y:S02]  /*1e30*/  UIADD3 UR5, UPT, UPT, UR4, 0x1, URZ ;  /* 0x0000000104057890 */ /* 0x000fe4000fffe0ff */
[----:B------:R-:W-:Y:S02]  /*1e40*/  UIADD3 UR14, UP1, UPT, UR26, 0x80, URZ ;  /* 0x000000801a0e7890 */ /* 0x000fe4000ff3e0ff */
[----:B------:R-:W-:Y:S02]  /*1e50*/  UISETP.NE.AND UP0, UPT, UR5, 0x5, UPT ;  /* 0x000000050500788c */ /* 0x000fe4000bf05270 */
[----:B------:R-:W-:Y:S02]  /*1e60*/  USHF.L.U32 UR18, UR13, 0x7, URZ ;  /* 0x000000070d127899 */ /* 0x000fe400080006ff */
[----:B------:R-:W-:Y:S02]  /*1e70*/  USEL UR8, URZ, 0x1, UP0 ;  /* 0x00000001ff087887 */ /* 0x000fe40008000000 */
[----:B------:R-:W-:-:S02]  /*1e80*/  USEL UR5, UR5, URZ, UP0 ;  /* 0x000000ff05057287 */ /* 0x000fc40008000000 */
[----:B------:R-:W-:Y:S02]  /*1e90*/  UIADD3 UR22, UP0, UPT, UR26, 0x180, URZ ;  /* 0x000001801a167890 */ /* 0x000fe4000ff1e0ff */
[----:B------:R-:W-:Y:S01]  /*1ea0*/  LOP3.LUT R12, R12, UR8, RZ, 0x3c, !PT ;  /* 0x000000080c0c7c12 */ /* 0x000fe2000f8e3cff */
[----:B------:R-:W-:Y:S02]  /*1eb0*/  ULEA UR6, UR5, UR7, 0x3 ;  /* 0x0000000705067291 */ /* 0x000fe4000f8e18ff */
[----:B------:R-:W-:Y:S01]  /*1ec0*/  ULEA UR8, UR4, UR7, 0xf ;  /* 0x0000000704087291 */ /* 0x000fe2000f8e78ff */
[----:B-1----:R-:W-:Y:S01]  /*1ed0*/  SHF.L.U32 R0, R12, 0x1f, RZ ;  /* 0x0000001f0c007819 */ /* 0x002fe200000006ff */
[----:B------:R-:W-:Y:S02]  /*1ee0*/  ULEA UR16, UR4, UR29, 0xd ;  /* 0x0000001d04107291 */ /* 0x000fe4000f8e68ff */
[----:B------:R-:W-:Y:S02]  /*1ef0*/  UIADD3.X UR15, UPT, UPT, URZ, UR27, URZ, UP1, !UPT ;  /* 0x0000001bff0f7290 */ /* 0x000fe40008ffe4ff */
[----:B------:R-:W-:Y:S01]  /*1f00*/  UIADD3 UR8, UPT, UPT, UR8, 0x10400, URZ ;  /* 0x0001040008087890 */ /* 0x000fe2000fffe0ff */
[----:B------:R3:W4:Y:S01]  /*1f10*/  SYNCS.PHASECHK.TRANS64.TRYWAIT P0, [UR6+0x28], R0 ;  /* 0x00002800ff0075a7 */ /* 0x0007220008001106 */
[----:B------:R-:W-:Y:S01]  /*1f20*/  UIADD3.X UR23, UPT, UPT, URZ, UR27, URZ, UP0, !UPT ;  /* 0x0000001bff177290 */ /* 0x000fe200087fe4ff */
[----:B------:R-:W-:Y:S01]  /*1f30*/  UMOV UR6, 0x30000 ;  /* 0x0003000000067882 */ /* 0x000fe20000000000 */
[----:B------:R-:W-:Y:S01]  /*1f40*/  UMOV UR30, 0x0 ;  /* 0x00000000001e7882 */ /* 0x000fe20000000000 */
[----:B------:R-:W-:Y:S01]  /*1f50*/  UMOV UR31, 0x10000000 ;  /* 0x10000000001f7882 */ /* 0x000fe20000000000 */
[----:B------:R-:W-:Y:S01]  /*1f60*/  UMOV UR19, UR35 ;  /* 0x0000002300137c82 */ /* 0x000fe20008000000 */
[----:B------:R-:W-:Y:S01]  /*1f70*/  UMOV UR20, UR36 ;  /* 0x0000002400147c82 */ /* 0x000fe20008000000 */
[----:B------:R-:W-:Y:S01]  /*1f80*/  UMOV UR12, UR36 ;  /* 0x00000024000c7c82 */ /* 0x000fe20008000000 */
[----:B------:R-:W-:Y:S01]  /*1f90*/  UMOV UR9, UR17 ;  /* 0x0000001100097c82 */ /* 0x000fe20008000000 */
[----:B------:R-:W-:Y:S01]  /*1fa0*/  UMOV UR10, UR18 ;  /* 0x00000012000a7c82 */ /* 0x000fe20008000000 */
[----:B------:R3:W-:Y:S01]  /*1fb0*/  UTMALDG.3D.MULTICAST [UR16], [UR14], UR6, desc[UR30] ;  /* 0x00001e100e0073b4 */ /* 0x0007e20008011806 */
[----:B------:R-:W-:Y:S01]  /*1fc0*/  UIADD3 UR13, UPT, UPT, UR13, 0x1, URZ ;  /* 0x000000010d0d7890 */ /* 0x000fe2000fffe0ff */
[----:B------:R-:W-:-:S03]  /*1fd0*/  UMOV UR4, UR5 ;  /* 0x0000000500047c82 */ /* 0x000fc60008000000 */
[----:B------:R-:W-:Y:S01]  /*1fe0*/  UISETP.NE.AND UP0, UPT, UR13, UR25, UPT ;  /* 0x000000190d00728c */ /* 0x000fe2000bf05270 */
[----:B------:R3:W-:Y:S08]  /*1ff0*/  UTMALDG.3D [UR8], [UR22], desc[UR30] ;  /* 0x00001e08160075b4 */ /* 0x0007f00008011000 */
[----:B---3--:R-:W-:Y:S05]  /*2000*/  BRA.U UP0, `(.L_x_38) ;  /* 0xfffffffd004c7547 */ /* 0x008fea000b83ffff */
.L_x_32:
[C---:B------:R-:W-:Y:S01]  /*2010*/  LEA R3, R11.reuse, UR7, 0x3 ;  /* 0x000000070b037c11 */ /* 0x040fe2000f8e18ff */
[----:B------:R-:W-:Y:S01]  /*2020*/  NOP ;  /* 0x0000000000007918 */ /* 0x000fe20000000000 */
[----:B-1----:R-:W-:Y:S02]  /*2030*/  SHF.L.U32 R0, R10, 0x1f, RZ ;  /* 0x0000001f0a007819 */ /* 0x002fe400000006ff */
[----:B------:R-:W-:Y:S02]  /*2040*/  LEA R5, R11, UR7, 0x4 ;  /* 0x000000070b057c11 */ /* 0x000fe4000f8e20ff */
[----:B--2-4-:R-:W1:Y:S02]  /*2050*/  SYNCS.PHASECHK.TRANS64.TRYWAIT P0, [R3+URZ+0xa0], R0 ;  /* 0x0000a000030075a7 */ /* 0x014e6400080011ff */
[----:B-1----:R-:W-:Y:S05]  /*2060*/  @!P0 BRA `(.L_x_39) ;  /* 0x0000007800148947 */ /* 0x002fea0003800000 */
.L_x_136:
[----:B------:R-:W2:Y:S01]  /*2070*/  LDS.128 R4, [R5+0x130] ;  /* 0x0001300005047984 */ /* 0x000ea20000000c00 */
[----:B------:R-:W-:Y:S01]  /*2080*/  UISETP.GE.AND UP0, UPT, UR42, 0x1, UPT ;  /* 0x000000012a00788c */ /* 0x000fe2000bf06270 */
[----:B------:R-:W-:Y:S01]  /*2090*/  @!PT LDS RZ, [RZ] ;  /* 0x00000000fffff984 */ /* 0x000fe20000000800 */
[----:B------:R-:W-:Y:S01]  /*20a0*/  @!PT LDS RZ, [RZ] ;  /* 0x00000000fffff984 */ /* 0x000fe20000000800 */
[----:B------:R-:W-:Y:S01]  /*20b0*/  @!PT LDS RZ, [RZ] ;  /* 0x00000000fffff984 */ /* 0x000fe20000000800 */
[----:B------:R-:W-:Y:S01]  /*20c0*/  @!PT LDS RZ, [RZ] ;  /* 0x00000000fffff984 */ /* 0x000fe20000000800 */
[----:B------:R3:W-:Y:S06]  /*20d0*/  MEMBAR.ALL.CTA ;  /* 0x0000000000007992 */ /* 0x0007ec0000008000 */
[----:B---3--:R-:W3:Y:S01]  /*20e0*/  FENCE.VIEW.ASYNC.S ;  /* 0x00000000000073c6 */ /* 0x008ee20000000000 */
[----:B--2---:R-:W-:-:S13]  /*20f0*/  LOP3.LUT P0, RZ, R6, 0x1, RZ, 0xc0, !PT ;  /* 0x0000000106ff7812 */ /* 0x004fda000780c0ff */
[----:B---3--:R-:W-:Y:S01]  /*2100*/  VOTEU.ANY UP1, P0 ;  /* 0x0000000000ff7886 */ /* 0x008fe20000020100 */
[----:B------:R-:W-:-:S13]  /*2110*/  PLOP3.LUT P0, PT, PT, PT, UP1, 0x80, 0x8 ;  /* 0x000000000008781c */ /* 0x000fda0003f0f018 */
[----:B-1----:R-:W-:Y:S02]  /*2120*/  @P0 LOP3.LUT R0, R5, 0xffff, RZ, 0xc0, !PT ;  /* 0x0000ffff05000812 */ /* 0x002fe400078ec0ff */
[----:B------:R-:W-:Y:S02]  /*2130*/  @P0 MOV R2, R4 ;  /* 0x0000000400020202 */ /* 0x000fe40000000f00 */
[----:B------:R-:W-:Y:S01]  /*2140*/  @P0 R2UR UR6, R0 ;  /* 0x00000000000602ca */ /* 0x000fe200000e0000 */
[----:B------:R-:W-:Y:S01]  /*2150*/  VIADD R0, R3, 0xb0 ;  /* 0x000000b003007836 */ /* 0x000fe20000000000 */
[----:B------:R-:W-:Y:S02]  /*2160*/  @P0 SHF.R.U32.HI R4, RZ, 0x10, R5 ;  /* 0x00000010ff040819 */ /* 0x000fe40000011605 */
[----:B------:R-:W-:Y:S02]  /*2170*/  @P0 R2UR UR8, R2 ;  /* 0x00000000020802ca */ /* 0x000fe400000e0000 */
[----:B------:R-:W-:-:S02]  /*2180*/  PRMT R0, RZ, 0x654, R0 ;  /* 0x00000654ff007816 */ /* 0x000fc40000000000 */
[----:B------:R-:W-:Y:S02]  /*2190*/  @P0 R2UR UR4, R4 ;  /* 0x00000000040402ca */ /* 0x000fe400000e0000 */
[----:B------:R1:W-:Y:S03]  /*21a0*/  SYNCS.ARRIVE.TRANS64.RED.A1T0 RZ, [R0+URZ], RZ ;  /* 0x000000ff00ff79a7 */ /* 0x0003e600081004ff */
[----:B------:R-:W-:-:S04]  /*21b0*/  @UP1 UMOV UR37, UR6 ;  /* 0x0000000600251c82 */ /* 0x000fc80008000000 */
[----:B------:R-:W-:-:S04]  /*21c0*/  @UP1 UMOV UR38, UR8 ;  /* 0x0000000800261c82 */ /* 0x000fc80008000000 */
[----:B------:R-:W-:Y:S01]  /*21d0*/  @UP1 UMOV UR36, UR4 ;  /* 0x0000000400241c82 */ /* 0x000fe20008000000 */
[----:B------:R-:W-:Y:S05]  /*21e0*/  BRA.U !UP0, `(.L_x_40) ;  /* 0x0000000108d47547 */ /* 0x000fea000b800000 */
[----:B------:R-:W2:Y:S01]  /*21f0*/  LDCU.128 UR12, c[0x0][0xb10] ;  /* 0x00016200ff0c77ac */ /* 0x000ea20008000c00 */
[----:B------:R-:W3:Y:S01]  /*2200*/  LDCU UR25, c[0x0][0xb20] ;  /* 0x00016400ff1977ac */ /* 0x000ee20008000800 */
[----:B------:R-:W4:Y:S01]  /*2210*/  LDCU UR20, c[0x0][0xb0c] ;  /* 0x00016180ff1477ac */ /* 0x000f220008000800 */
[----:B------:R-:W1:Y:S01]  /*2220*/  LDCU.64 UR10, c[0x0][0xb28] ;  /* 0x00016500ff0a77ac */ /* 0x000e620008000a00 */
[----:B------:R-:W-:Y:S02]  /*2230*/  UISETP.NE.AND UP3, UPT, UR42, 0x1, UPT ;  /* 0x000000012a00788c */ /* 0x000fe4000bf65270 */
[----:B--2---:R-:W-:Y:S02]  /*2240*/  UIMAD.WIDE.U32 UR16, UR39, UR15, URZ ;  /* 0x0000000f271072a5 */ /* 0x004fe4000f8e00ff */
[----:B------:R-:W-:Y:S02]  /*2250*/  UIMAD.WIDE.U32 UR8, UR40, UR12, URZ ;  /* 0x0000000c280872a5 */ /* 0x000fe4000f8e00ff */
[----:B------:R-:W-:-:S02]  /*2260*/  UISETP.NE.AND UP0, UPT, UR14, 0x1, UPT ;  /* 0x000000010e00788c */ /* 0x000fc4000bf05270 */
[----:B------:R-:W-:Y:S01]  /*2270*/  UIMAD.WIDE.U32 UR22, UR37, UR15, URZ ;  /* 0x0000000f251672a5 */ /* 0x000fe2000f8e00ff */
[----:B------:R-:W-:Y:S02]  /*2280*/  UMOV UR16, UR17 ;  /* 0x0000001100107c82 */ /* 0x000fe40008000000 */
[----:B------:R-:W-:Y:S01]  /*2290*/  UMOV UR8, UR9 ;  /* 0x0000000900087c82 */ /* 0x000fe20008000000 */
[----:B---3--:R-:W-:Y:S02]  /*22a0*/  USHF.R.U32.HI UR16, URZ, UR25, UR16 ;  /* 0x00000019ff107299 */ /* 0x008fe40008011610 */
[----:B----4-:R-:W-:Y:S02]  /*22b0*/  UISETP.NE.AND UP2, UPT, UR20, 0x1, UPT ;  /* 0x000000011400788c */ /* 0x010fe4000bf45270 */
[----:B------:R-:W-:Y:S02]  /*22c0*/  USHF.R.U32.HI UR8, URZ, UR13, UR8 ;  /* 0x0000000dff087299 */ /* 0x000fe40008011608 */
[----:B------:R-:W-:-:S02]  /*22d0*/  USEL UR6, UR39, UR16, !UP0 ;  /* 0x0000001027067287 */ /* 0x000fc4000c000000 */
[----:B------:R-:W-:Y:S02]  /*22e0*/  USEL UR8, UR40, UR8, !UP2 ;  /* 0x0000000828087287 */ /* 0x000fe4000d000000 */
[----:B-1----:R-:W-:Y:S01]  /*22f0*/  UIMAD.WIDE.U32 UR16, UR6, UR10, URZ ;  /* 0x0000000a061072a5 */ /* 0x002fe2000f8e00ff */
[----:B------:R-:W-:Y:S01]  /*2300*/  UMOV UR4, UR23 ;  /* 0x0000001700047c82 */ /* 0x000fe20008000000 */
[----:B------:R-:W-:Y:S02]  /*2310*/  UIMAD.WIDE.U32 UR18, UR38, UR12, URZ ;  /* 0x0000000c261272a5 */ /* 0x000fe4000f8e00ff */
[----:B------:R-:W-:-:S03]  /*2320*/  UIMAD.WIDE.U32 UR22, UR8, UR10, URZ ;  /* 0x0000000a081672a5 */ /* 0x000fc6000f8e00ff */
[----:B------:R-:W-:Y:S01]  /*2330*/  UMOV UR16, UR17 ;  /* 0x0000001100107c82 */ /* 0x000fe20008000000 */
[----:B------:R-:W-:Y:S02]  /*2340*/  USHF.R.U32.HI UR4, URZ, UR25, UR4 ;  /* 0x00000019ff047299 */ /* 0x000fe40008011604 */
[----:B------:R-:W-:Y:S01]  /*2350*/  @UP3 USHF.R.U32.HI UR6, URZ, UR11, UR16 ;  /* 0x0000000bff063299 */ /* 0x000fe20008011610 */
[----:B------:R-:W-:Y:S01]  /*2360*/  UMOV UR18, UR19 ;  /* 0x0000001300127c82 */ /* 0x000fe20008000000 */
[----:B------:R-:W-:Y:S01]  /*2370*/  UMOV UR22, UR23 ;  /* 0x0000001700167c82 */ /* 0x000fe20008000000 */
[----:B------:R-:W-:Y:S02]  /*2380*/  USHF.R.U32.HI UR13, URZ, UR13, UR18 ;  /* 0x0000000dff0d7299 */ /* 0x000fe40008011612 */
[----:B------:R-:W-:Y:S02]  /*2390*/  USEL UR4, UR37, UR4, !UP0 ;  /* 0x0000000425047287 */ /* 0x000fe4000c000000 */
[----:B------:R-:W-:-:S02]  /*23a0*/  @UP3 USHF.R.U32.HI UR8, URZ, UR11, UR22 ;  /* 0x0000000bff083299 */ /* 0x000fc40008011616 */
[----:B------:R-:W-:Y:S02]  /*23b0*/  UIMAD UR9, UR42, UR6, URZ ;  /* 0x000000062a0972a4 */ /* 0x000fe4000f8e02ff */
[----:B------:R-:W-:Y:S02]  /*23c0*/  USEL UR6, UR38, UR13, !UP2 ;  /* 0x0000000d26067287 */ /* 0x000fe4000d000000 */
[----:B------:R-:W-:Y:S02]  /*23d0*/  UIMAD UR12, UR42, UR8, URZ ;  /* 0x000000082a0c72a4 */ /* 0x000fe4000f8e02ff */
[----:B------:R-:W-:Y:S02]  /*23e0*/  UISETP.GE.AND UP0, UPT, UR4, UR9, UPT ;  /* 0x000000090400728c */ /* 0x000fe4000bf06270 */
[----:B------:R-:W-:Y:S02]  /*23f0*/  UIMAD.WIDE.U32 UR16, UR4, UR10, URZ ;  /* 0x0000000a041072a5 */ /* 0x000fe4000f8e00ff */
[----:B------:R-:W-:-:S02]  /*2400*/  UISETP.GE.OR UP0, UPT, UR6, UR12, UP0 ;  /* 0x0000000c0600728c */ /* 0x000fc40008706670 */
        /* <DEDUP_REMOVED lines=19> */
.L_x_40:
[----:B------:R-:W2:Y:S02]  /*2540*/  LDCU UR4, c[0x0][0xb30] ;  /* 0x00016600ff0477ac */ /* 0x000ea40008000800 */
[----:B--2---:R-:W-:-:S09]  /*2550*/  UISETP.NE.AND UP0, UPT, UR4, 0x1, UPT ;  /* 0x000000010400788c */ /* 0x004fd2000bf05270 */
[----:B------:R-:W-:Y:S05]  /*2560*/  BRA.U UP0, `(.L_x_41) ;  /* 0x0000000100447547 */ /* 0x000fea000b800000 */
[----:B------:R-:W2:Y:S01]  /*2570*/  LDCU.128 UR12, c[0x0][0xb10] ;  /* 0x00016200ff0c77ac */ /* 0x000ea20008000c00 */
[----:B------:R-:W3:Y:S01]  /*2580*/  LDCU UR16, c[0x0][0xb0c] ;  /* 0x00016180ff1077ac */ /* 0x000ee20008000800 */
[----:B------:R-:W4:Y:S01]  /*2590*/  LDCU UR17, c[0x0][0xb20] ;  /* 0x00016400ff1177ac */ /* 0x000f220008000800 */
[----:B--2---:R-:W-:Y:S02]  /*25a0*/  UIMAD.WIDE.U32 UR10, UR38, UR12, URZ ;  /* 0x0000000c260a72a5 */ /* 0x004fe4000f8e00ff */
[----:B------:R-:W-:Y:S02]  /*25b0*/  UIMAD.WIDE.U32 UR8, UR37, UR15, URZ ;  /* 0x0000000f250872a5 */ /* 0x000fe4000f8e00ff */
[----:B---3--:R-:W-:Y:S02]  /*25c0*/  UISETP.NE.AND UP2, UPT, UR16, 0x1, UPT ;  /* 0x000000011000788c */ /* 0x008fe4000bf45270 */
[----:B------:R-:W-:Y:S01]  /*25d0*/  UISETP.NE.AND UP0, UPT, UR14, 0x1, UPT ;  /* 0x000000010e00788c */ /* 0x000fe2000bf05270 */
[----:B------:R-:W-:-:S02]  /*25e0*/  UMOV UR6, UR11 ;  /* 0x0000000b00067c82 */ /* 0x000fc40008000000 */
[----:B------:R-:W-:Y:S01]  /*25f0*/  UMOV UR4, UR9 ;  /* 0x0000000900047c82 */ /* 0x000fe20008000000 */
[----:B------:R-:W-:Y:S02]  /*2600*/  USHF.R.U32.HI UR6, URZ, UR13, UR6 ;  /* 0x0000000dff067299 */ /* 0x000fe40008011606 */
[----:B----4-:R-:W-:Y:S02]  /*2610*/  USHF.R.U32.HI UR4, URZ, UR17, UR4 ;  /* 0x00000011ff047299 */ /* 0x010fe40008011604 */
[----:B------:R-:W-:Y:S02]  /*2620*/  USEL UR6, UR38, UR6, !UP2 ;  /* 0x0000000626067287 */ /* 0x000fe4000d000000 */
[----:B------:R-:W-:-:S04]  /*2630*/  USEL UR4, UR37, UR4, !UP0 ;  /* 0x0000000425047287 */ /* 0x000fc8000c000000 */
[----:B------:R-:W-:Y:S02]  /*2640*/  UIADD3 UR8, UPT, UPT, UR6, -UR4, URZ ;  /* 0x8000000406087290 */ /* 0x000fe4000fffe0ff */
[----:B------:R-:W-:Y:S02]  /*2650*/  UIADD3 UR4, UPT, UPT, -UR6, UR4, URZ ;  /* 0x0000000406047290 */ /* 0x000fe4000fffe1ff */
[----:B------:R-:W-:Y:S02]  /*2660*/  UIMAD UR37, UR8, UR14, UR37 ;  /* 0x0000000e082572a4 */ /* 0x000fe4000f8e0225 */
[----:B------:R-:W-:-:S12]  /*2670*/  UIMAD UR38, UR4, UR16, UR38 ;  /* 0x00000010042672a4 */ /* 0x000fd8000f8e0226 */
.L_x_41:
[----:B------:R-:W-:Y:S01]  /*2680*/  VIADD R11, R11, 0x1 ;  /* 0x000000010b0b7836 */ /* 0x000fe20000000000 */
[----:B------:R-:W-:Y:S01]  /*2690*/  R2UR UR4, R87 ;  /* 0x00000000570472ca */ /* 0x000fe200000e0000 */
[----:B------:R-:W-:Y:S01]  /*26a0*/  UIADD3 UR20, UPT, UPT, UR37, UR59, URZ ;  /* 0x0000003b25147290 */ /* 0x000fe2000fffe0ff */
[----:B------:R-:W-:Y:S02]  /*26b0*/  PLOP3.LUT P1, PT, PT, PT, PT, 0x80, 0x8 ;  /* 0x000000000008781c */ /* 0x000fe40003f2f070 */
[----:B------:R-:W-:-:S04]  /*26c0*/  ISETP.NE.AND P0, PT, R11, 0x2, PT ;  /* 0x000000020b00780c */ /* 0x000fc80003f05270 */
[----:B------:R-:W-:Y:S02]  /*26d0*/  SEL R3, RZ, 0x1, P0 ;  /* 0x00000001ff037807 */ /* 0x000fe40000000000 */
[----:B------:R-:W-:Y:S02]  /*26e0*/  SEL R11, R11, RZ, P0 ;  /* 0x000000ff0b0b7207 */ /* 0x000fe40000000000 */
[----:B------:R-:W-:Y:S01]  /*26f0*/  LOP3.LUT R10, R10, R3, RZ, 0x3c, !PT ;  /* 0x000000030a0a7212 */ /* 0x000fe200078e3cff */
[----:B------:R-:W-:Y:S01]  /*2700*/  UIADD3 UR16, UPT, UPT, UR38, UR4, URZ ;  /* 0x0000000426107290 */ /* 0x000fe2000fffe0ff */
[----:B------:R-:W-:Y:S11]  /*2710*/  BRA.U UP1, `(.L_x_42) ;  /* 0xfffffff101587547 */ /* 0x000ff6000b83ffff */
[----:B------:R-:W-:Y:S01]  /*2720*/  UIADD3 UR7, UPT, UPT, UR7, 0x28, URZ ;  /* 0x0000002807077890 */ /* 0x000fe2000fffe0ff */
[----:B------:R-:W-:-:S03]  /*2730*/  SHF.L.U32 R3, R12, 0x1f, RZ ;  /* 0x0000001f0c037819 */ /* 0x000fc600000006ff */
[----:B------:R-:W-:-:S09]  /*2740*/  ULEA UR4, UR5, UR7, 0x3 ;  /* 0x0000000705047291 */ /* 0x000fd2000f8e18ff */
[----:B------:R-:W2:Y:S02]  /*2750*/  SYNCS.PHASECHK.TRANS64.TRYWAIT P0, [UR4], R3 ;  /* 0x00000003ff0075a7 */ /* 0x000ea40008001104 */
[----:B--2---:R-:W-:Y:S05]  /*2760*/  @!P0 BRA `(.L_x_43) ;  /* 0x0000007000688947 */ /* 0x004fea0003800000 */
.L_x_138:
[----:B------:R-:W-:-:S04]  /*2770*/  UIADD3 UR4, UPT, UPT, UR5, 0x1, URZ ;  /* 0x0000000105047890 */ /* 0x000fc8000fffe0ff */
[----:B------:R-:W-:-:S04]  /*2780*/  UISETP.NE.AND UP0, UPT, UR4, 0x5, UPT ;  /* 0x000000050400788c */ /* 0x000fc8000bf05270 */
[----:B------:R-:W-:Y:S02]  /*2790*/  USEL UR6, URZ, 0x1, UP0 ;  /* 0x00000001ff067887 */ /* 0x000fe40008000000 */
[----:B------:R-:W-:-:S04]  /*27a0*/  USEL UR4, UR4, URZ, UP0 ;  /* 0x000000ff04047287 */ /* 0x000fc80008000000 */
[----:B------:R-:W-:Y:S01]  /*27b0*/  ULEA UR5, UR4, UR7, 0x3 ;  /* 0x0000000704057291 */ /* 0x000fe2000f8e18ff */
[----:B------:R-:W-:-:S04]  /*27c0*/  LOP3.LUT R2, R12, UR6, RZ, 0x3c, !PT ;  /* 0x000000060c027c12 */ /* 0x000fc8000f8e3cff */
[----:B-1----:R-:W-:-:S04]  /*27d0*/  SHF.L.U32 R3, R2, 0x1f, RZ ;  /* 0x0000001f02037819 */ /* 0x002fc800000006ff */
[----:B------:R-:W1:Y:S02]  /*27e0*/  SYNCS.PHASECHK.TRANS64.TRYWAIT P0, [UR5], R3 ;  /* 0x00000003ff0075a7 */ /* 0x000e640008001105 */
[----:B-1----:R-:W-:Y:S05]  /*27f0*/  @!P0 BRA `(.L_x_44) ;  /* 0x00000070005c8947 */ /* 0x002fea0003800000 */
.L_x_140:
        /* <DEDUP_REMOVED lines=9> */
.L_x_142:
        /* <DEDUP_REMOVED lines=9> */
.L_x_144:
[----:B------:R-:W-:-:S04]  /*2920*/  UIADD3 UR4, UPT, UPT, UR4, 0x1, URZ ;  /* 0x0000000104047890 */ /* 0x000fc8000fffe0ff */
[----:B------:R-:W-:-:S04]  /*2930*/  UISETP.NE.AND UP0, UPT, UR4, 0x5, UPT ;  /* 0x000000050400788c */ /* 0x000fc8000bf05270 */
[----:B------:R-:W-:Y:S02]  /*2940*/  USEL UR5, URZ, 0x1, UP0 ;  /* 0x00000001ff057887 */ /* 0x000fe40008000000 */
[----:B------:R-:W-:-:S04]  /*2950*/  USEL UR4, UR4, URZ, UP0 ;  /* 0x000000ff04047287 */ /* 0x000fc80008000000 */
[----:B------:R-:W-:Y:S01]  /*2960*/  ULEA UR4, UR4, UR7, 0x3 ;  /* 0x0000000704047291 */ /* 0x000fe2000f8e18ff */
[----:B-1----:R-:W-:-:S04]  /*2970*/  LOP3.LUT R3, R2, UR5, RZ, 0x3c, !PT ;  /* 0x0000000502037c12 */ /* 0x002fc8000f8e3cff */
[----:B------:R-:W-:Y:S01]  /*2980*/  SHF.L.U32 R3, R3, 0x1f, RZ ;  /* 0x0000001f03037819 */ /* 0x000fe200000006ff */
[----:B------:R-:W-:-:S07]  /*2990*/  IMAD.U32 R0, RZ, RZ, UR4 ;  /* 0x00000004ff007e24 */ /* 0x000fce000f8e00ff */
.L_x_47:
[----:B-1----:R1:W2:Y:S02]  /*29a0*/  SYNCS.PHASECHK.TRANS64.TRYWAIT P0, [R0+URZ], R3 ;  /* 0x00000003000075a7 */ /* 0x0022a400080011ff */
[----:B--2---:R-:W-:Y:S05]  /*29b0*/  @!P0 NANOSLEEP.SYNCS 0x989680 ;  /* 0x009896800000895d */ /* 0x004fea0003900000 */
[----:B------:R-:W2:Y:S02]  /*29c0*/  @!P0 SYNCS.PHASECHK.TRANS64 P0, [R0+URZ], R3 ;  /* 0x00000003000085a7 */ /* 0x000ea400080010ff */
[----:B--2---:R-:W-:Y:S05]  /*29d0*/  @P0 EXIT ;  /* 0x000000000000094d */ /* 0x004fea0003800000 */
[----:B------:R-:W-:Y:S05]  /*29e0*/  BRA `(.L_x_47) ;  /* 0xfffffffc00ec7947 */ /* 0x000fea000383ffff */
.L_x_22:
[----:B------:R-:W1:Y:S02]  /*29f0*/  S2UR UR4, SR_CgaCtaId ;  /* 0x00000000000479c3 */ /* 0x000e640000008800 */
[----:B-1----:R-:W-:-:S04]  /*2a00*/  UISETP.NE.AND UP0, UPT, UR4, URZ, UPT ;  /* 0x000000ff0400728c */ /* 0x002fc8000bf05270 */
[----:B------:R-:W-:-:S09]  /*2a10*/  UISETP.NE.OR UP0, UPT, UR17, 0x1, UP0 ;  /* 0x000000011100788c */ /* 0x000fd20008705670 */
[----:B------:R-:W-:Y:S05]  /*2a20*/  BRA.U UP0, `(.L_x_48) ;  /* 0x00000005004c7547 */ /* 0x000fea000b800000 */
[----:B------:R-:W1:Y:S01]  /*2a30*/  S2UR UR5, SR_CgaCtaId ;  /* 0x00000000000579c3 */ /* 0x000e620000008800 */
[----:B------:R-:W-:Y:S01]  /*2a40*/  UMOV UR4, 0x400 ;  /* 0x0000040000047882 */ /* 0x000fe20000000000 */
[----:B------:R-:W-:Y:S01]  /*2a50*/  ISETP.GE.U32.AND P2, PT, R0, 0x2, PT ;  /* 0x000000020000780c */ /* 0x000fe20003f46070 */
[----:B------:R-:W-:Y:S01]  /*2a60*/  IMAD.MOV.U32 R12, RZ, RZ, 0x1 ;  /* 0x00000001ff0c7424 */ /* 0x000fe200078e00ff */
[----:B------:R-:W-:Y:S02]  /*2a70*/  CS2R R10, SRZ ;  /* 0x00000000000a7805 */ /* 0x000fe4000001ff00 */
[----:B------:R-:W-:Y:S01]  /*2a80*/  CS2R R8, SRZ ;  /* 0x0000000000087805 */ /* 0x000fe2000001ff00 */
[----:B-1----:R-:W-:-:S03]  /*2a90*/  ULEA UR6, UR5, UR4, 0x18 ;  /* 0x0000000405067291 */ /* 0x002fc6000f8ec0ff */
[----:B------:R-:W-:-:S09]  /*2aa0*/  UMOV UR5, URZ ;  /* 0x000000ff00057c82 */ /* 0x000fd20008000000 */
.L_x_52:
[----:B------:R-:W-:Y:S02]  /*2ab0*/  LEA R2, R8, UR6, 0x3 ;  /* 0x0000000608027c11 */ /* 0x000fe4000f8e18ff */
[----:B------:R-:W-:-:S03]  /*2ac0*/  SHF.L.U32 R5, R9, 0x1f, RZ ;  /* 0x0000001f09057819 */ /* 0x000fc600000006ff */
[----:B------:R-:W-:Y:S01]  /*2ad0*/  VIADD R4, R2, 0x110 ;  /* 0x0000011002047836 */ /* 0x000fe20000000000 */
[----:B------:R-:W1:Y:S02]  /*2ae0*/  SYNCS.PHASECHK.TRANS64.TRYWAIT P0, [R2+URZ+0x100], R5 ;  /* 0x00010005020075a7 */ /* 0x000e6400080011ff */
[----:B-1----:R-:W-:Y:S05]  /*2af0*/  @!P0 BRA `(.L_x_49) ;  /* 0x0000006c00e48947 */ /* 0x002fea0003800000 */
.L_x_145:
[----:B------:R-:W-:Y:S01]  /*2b00*/  ULEA UR4, UR5, UR6, 0x3 ;  /* 0x0000000605047291 */ /* 0x000fe2000f8e18ff */
[----:B------:R-:W-:Y:S02]  /*2b10*/  PRMT R4, RZ, 0x654, R4 ;  /* 0x00000654ff047816 */ /* 0x000fe40000000004 */
[----:B-1----:R-:W-:Y:S01]  /*2b20*/  SHF.L.U32 R5, R12, 0x1f, RZ ;  /* 0x0000001f0c057819 */ /* 0x002fe200000006ff */
[----:B------:R-:W-:Y:S01]  /*2b30*/  UIADD3 UR7, UPT, UPT, UR4, 0xa0, URZ ;  /* 0x000000a004077890 */ /* 0x000fe2000fffe0ff */
[----:B------:R1:W-:Y:S05]  /*2b40*/  SYNCS.ARRIVE.TRANS64.RED.A1T0 RZ, [R4+URZ], RZ ;  /* 0x000000ff04ff79a7 */ /* 0x0003ea00081004ff */
[----:B------:R-:W-:Y:S01]  /*2b50*/  IMAD.U32 R7, RZ, RZ, UR7 ;  /* 0x00000007ff077e24 */ /* 0x000fe2000f8e00ff */
[----:B------:R-:W2:Y:S04]  /*2b60*/  SYNCS.PHASECHK.TRANS64.TRYWAIT P0, [UR4+0xb0], R5 ;  /* 0x0000b005ff0075a7 */ /* 0x000ea80008001104 */
[----:B------:R-:W-:Y:S01]  /*2b70*/  PRMT R6, R0, 0x654, R7 ;  /* 0x0000065400067816 */ /* 0x000fe20000000007 */
[----:B-1----:R-:W-:Y:S01]  /*2b80*/  @!P2 IMAD.MOV.U32 R4, RZ, RZ, 0x10 ;  /* 0x00000010ff04a424 */ /* 0x002fe200078e00ff */
[----:B--2---:R-:W-:Y:S06]  /*2b90*/  @!P0 BRA `(.L_x_50) ;  /* 0x0000006c00d08947 */ /* 0x004fec0003800000 */
.L_x_147:
[----:B------:R-:W-:Y:S01]  /*2ba0*/  ULEA UR8, UR5, UR6, 0x4 ;  /* 0x0000000605087291 */ /* 0x000fe2000f8e20ff */
[----:B------:R-:W-:Y:S01]  /*2bb0*/  SEL R3, R6, R3, !P2 ;  /* 0x0000000306037207 */ /* 0x000fe20005000000 */
[----:B------:R-:W-:Y:S01]  /*2bc0*/  UIADD3 UR9, UPT, UPT, UR4, 0xa0, URZ ;  /* 0x000000a004097890 */ /* 0x000fe2000fffe0ff */
[----:B-1----:R-:W-:Y:S01]  /*2bd0*/  LEA R2, R11, UR6, 0x3 ;  /* 0x000000060b027c11 */ /* 0x002fe2000f8e18ff */
[----:B------:R-:W-:Y:S01]  /*2be0*/  UIADD3 UR8, UPT, UPT, UR8, 0x130, URZ ;  /* 0x0000013008087890 */ /* 0x000fe2000fffe0ff */
[----:B------:R-:W-:Y:S01]  /*2bf0*/  SHF.L.U32 R5, R10, 0x1f, RZ ;  /* 0x0000001f0a057819 */ /* 0x000fe200000006ff */
[----:B------:R1:W-:Y:S01]  /*2c00*/  @!P2 SYNCS.ARRIVE.TRANS64.RED RZ, [R3+URZ], R4 ;  /* 0x0000000403ffa9a7 */ /* 0x0003e200080004ff */
[----:B------:R-:W-:Y:S01]  /*2c10*/  UIADD3 UR4, UPT, UPT, UR5, 0x1, URZ ;  /* 0x0000000105047890 */ /* 0x000fe2000fffe0ff */
[----:B------:R-:W-:-:S03]  /*2c20*/  VIADD R8, R8, 0x1 ;  /* 0x0000000108087836 */ /* 0x000fc60000000000 */
[----:B------:R-:W-:Y:S02]  /*2c30*/  UISETP.NE.AND UP0, UPT, UR4, 0x2, UPT ;  /* 0x000000020400788c */ /* 0x000fe4000bf05270 */
[----:B------:R-:W-:Y:S06]  /*2c40*/  UGETNEXTWORKID.BROADCAST [UR8], [UR9] ;  /* 0x00000000080073ca */ /* 0x000fec0008000100 */
[----:B------:R-:W-:Y:S01]  /*2c50*/  USEL UR7, URZ, 0x1, UP0 ;  /* 0x00000001ff077887 */ /* 0x000fe20008000000 */
[----:B------:R-:W-:Y:S01]  /*2c60*/  ISETP.NE.AND P0, PT, R8, 0x2, PT ;  /* 0x000000020800780c */ /* 0x000fe20003f05270 */
[----:B------:R-:W-:Y:S01]  /*2c70*/  USEL UR5, UR4, URZ, UP0 ;  /* 0x000000ff04057287 */ /* 0x000fe20008000000 */
[----:B------:R-:W2:Y:S03]  /*2c80*/  SYNCS.PHASECHK.TRANS64.TRYWAIT P1, [R2+URZ+0xa0], R5 ;  /* 0x0000a005020075a7 */ /* 0x000ea600080211ff */
[----:B------:R-:W-:Y:S01]  /*2c90*/  LOP3.LUT R12, R12, UR7, RZ, 0x3c, !PT ;  /* 0x000000070c0c7c12 */ /* 0x000fe2000f8e3cff */
[----:B-12---:R-:W-:Y:S07]  /*2ca0*/  @!P1 BRA `(.L_x_51) ;  /* 0x0000006c00a49947 */ /* 0x006fee0003800000 */
.L_x_148:
[C---:B------:R-:W-:Y:S01]  /*2cb0*/  LEA R4, R11.reuse, UR6, 0x4 ;  /* 0x000000060b047c11 */ /* 0x040fe2000f8e20ff */
[----:B-1----:R-:W-:Y:S01]  /*2cc0*/  VIADD R2, R2, 0xb0 ;  /* 0x000000b002027836 */ /* 0x002fe20000000000 */
[----:B------:R-:W-:Y:S01]  /*2cd0*/  SEL R8, R8, RZ, P0 ;  /* 0x000000ff08087207 */ /* 0x000fe20000000000 */
[----:B------:R-:W-:-:S03]  /*2ce0*/  VIADD R11, R11, 0x1 ;  /* 0x000000010b0b7836 */ /* 0x000fc60000000000 */
[----:B------:R-:W1:Y:S01]  /*2cf0*/  LDS.128 R4, [R4+0x130] ;  /* 0x0001300004047984 */ /* 0x000e620000000c00 */
[----:B------:R-:W-:Y:S02]  /*2d00*/  PRMT R2, RZ, 0x654, R2 ;  /* 0x00000654ff027816 */ /* 0x000fe40000000002 */
[C---:B------:R-:W-:Y:S01]  /*2d10*/  ISETP.NE.AND P1, PT, R11.reuse, 0x2, PT ;  /* 0x000000020b00780c */ /* 0x040fe20003f25270 */
[----:B------:R-:W-:Y:S01]  /*2d20*/  @!PT LDS RZ, [RZ] ;  /* 0x00000000fffff984 */ /* 0x000fe20000000800 */
[----:B------:R-:W-:Y:S01]  /*2d30*/  @!PT LDS RZ, [RZ] ;  /* 0x00000000fffff984 */ /* 0x000fe20000000800 */
[----:B------:R-:W-:Y:S01]  /*2d40*/  @!PT LDS RZ, [RZ] ;  /* 0x00000000fffff984 */ /* 0x000fe20000000800 */
[----:B------:R-:W-:Y:S01]  /*2d50*/  @!PT LDS RZ, [RZ] ;  /* 0x00000000fffff984 */ /* 0x000fe20000000800 */
[----:B------:R2:W-:Y:S06]  /*2d60*/  MEMBAR.ALL.CTA ;  /* 0x0000000000007992 */ /* 0x0005ec0000008000 */
[----:B--2---:R-:W2:Y:S01]  /*2d70*/  FENCE.VIEW.ASYNC.S ;  /* 0x00000000000073c6 */ /* 0x004ea20000000000 */
[----:B------:R-:W-:Y:S01]  /*2d80*/  SEL R11, R11, RZ, P1 ;  /* 0x000000ff0b0b7207 */ /* 0x000fe20000800000 */
[----:B--2---:R2:W-:Y:S01]  /*2d90*/  SYNCS.ARRIVE.TRANS64.RED.A1T0 RZ, [R2+URZ], RZ ;  /* 0x000000ff02ff79a7 */ /* 0x0045e200081004ff */
[----:B-1----:R-:W-:-:S02]  /*2da0*/  LOP3.LUT P3, RZ, R6, 0x1, RZ, 0xc0, !PT ;  /* 0x0000000106ff7812 */ /* 0x002fc4000786c0ff */
[----:B------:R-:W-:-:S04]  /*2db0*/  SEL R5, RZ, 0x1, P1 ;  /* 0x00000001ff057807 */ /* 0x000fc80000800000 */
[----:B------:R-:W-:Y:S02]  /*2dc0*/  LOP3.LUT R10, R10, R5, RZ, 0x3c, !PT ;  /* 0x000000050a0a7212 */ /* 0x000fe400078e3cff */
[----:B--2---:R-:W-:-:S04]  /*2dd0*/  SEL R2, RZ, 0x1, P0 ;  /* 0x00000001ff027807 */ /* 0x004fc80000000000 */
[----:B------:R-:W-:Y:S01]  /*2de0*/  LOP3.LUT R9, R9, R2, RZ, 0x3c, !PT ;  /* 0x0000000209097212 */ /* 0x000fe200078e3cff */
[----:B------:R-:W-:Y:S06]  /*2df0*/  @P3 BRA `(.L_x_52) ;  /* 0xfffffffc002c3947 */ /* 0x000fec000383ffff */
[----:B------:R-:W-:Y:S01]  /*2e00*/  ULEA UR4, UR5, UR6, 0x3 ;  /* 0x0000000605047291 */ /* 0x000fe2000f8e18ff */
[----:B------:R-:W-:-:S08]  /*2e10*/  SHF.L.U32 R3, R12, 0x1f, RZ ;  /* 0x0000001f0c037819 */ /* 0x000fd000000006ff */
[----:B------:R-:W1:Y:S02]  /*2e20*/  SYNCS.PHASECHK.TRANS64 P0, [UR4+0xb0], R3 ;  /* 0x0000b003ff0075a7 */ /* 0x000e640008001004 */
[----:B-1----:R-:W-:Y:S05]  /*2e30*/  @P0 BRA `(.L_x_53) ;  /* 0x0000000000080947 */ /* 0x002fea0003800000 */
[----:B------:R-:W1:Y:S02]  /*2e40*/  SYNCS.PHASECHK.TRANS64.TRYWAIT P0, [UR4+0xb0], R3 ;  /* 0x0000b003ff0075a7 */ /* 0x000e640008001104 */
[----:B-1----:R-:W-:Y:S05]  /*2e50*/  @!P0 BRA `(.L_x_54) ;  /* 0x0000006c004c8947 */ /* 0x002fea0003800000 */
.L_x_53:
[----:B------:R-:W-:-:S04]  /*2e60*/  UIADD3 UR7, UPT, UPT, UR5, 0x1, URZ ;  /* 0x0000000105077890 */ /* 0x000fc8000fffe0ff */
[----:B------:R-:W-:-:S04]  /*2e70*/  UISETP.NE.AND UP0, UPT, UR7, 0x2, UPT ;  /* 0x000000020700788c */ /* 0x000fc8000bf05270 */
[----:B------:R-:W-:Y:S02]  /*2e80*/  USEL UR8, URZ, 0x1, UP0 ;  /* 0x00000001ff087887 */ /* 0x000fe40008000000 */
[----:B------:R-:W-:-:S04]  /*2e90*/  USEL UR7, UR7, URZ, UP0 ;  /* 0x000000ff07077287 */ /* 0x000fc80008000000 */
[----:B------:R-:W-:Y:S01]  /*2ea0*/  ULEA UR7, UR7, UR6, 0x3 ;  /* 0x0000000607077291 */ /* 0x000fe2000f8e18ff */
[----:B-1----:R-:W-:-:S04]  /*2eb0*/  LOP3.LUT R3, R12, UR8, RZ, 0x3c, !PT ;  /* 0x000000080c037c12 */ /* 0x002fc8000f8e3cff */
[----:B------:R-:W-:-:S04]  /*2ec0*/  SHF.L.U32 R0, R3, 0x1f, RZ ;  /* 0x0000001f03007819 */ /* 0x000fc800000006ff */
[----:B------:R-:W1:Y:S02]  /*2ed0*/  SYNCS.PHASECHK.TRANS64 P0, [UR7+0xb0], R0 ;  /* 0x0000b000ff0075a7 */ /* 0x000e640008001007 */
[----:B-1----:R-:W-:Y:S05]  /*2ee0*/  @P0 EXIT ;  /* 0x000000000000094d */ /* 0x002fea0003800000 */
[----:B------:R-:W-:Y:S02]  /*2ef0*/  SHF.L.U32 R3, R3, 0x1f, RZ ;  /* 0x0000001f03037819 */ /* 0x000fe400000006ff */
[----:B------:R-:W-:-:S07]  /*2f00*/  MOV R0, UR7 ;  /* 0x0000000700007c02 */ /* 0x000fce0008000f00 */
.L_x_55:
[----:B-1----:R1:W2:Y:S02]  /*2f10*/  SYNCS.PHASECHK.TRANS64.TRYWAIT P0, [R0+URZ+0xb0], R3 ;  /* 0x0000b003000075a7 */ /* 0x0022a400080011ff */
[----:B--2---:R-:W-:Y:S05]  /*2f20*/  @!P0 NANOSLEEP.SYNCS 0x989680 ;  /* 0x009896800000895d */ /* 0x004fea0003900000 */
[----:B------:R-:W2:Y:S02]  /*2f30*/  @!P0 SYNCS.PHASECHK.TRANS64 P0, [R0+URZ+0xb0], R3 ;  /* 0x0000b003000085a7 */ /* 0x000ea400080010ff */
[----:B--2---:R-:W-:Y:S05]  /*2f40*/  @P0 EXIT ;  /* 0x000000000000094d */ /* 0x004fea0003800000 */
[----:B------:R-:W-:Y:S05]  /*2f50*/  BRA `(.L_x_55) ;  /* 0xfffffffc00ec7947 */ /* 0x000fea000383ffff */
.L_x_48:
[----:B------:R-:W-:Y:S05]  /*2f60*/  BRA.U UP4, `(.L_x_56) ;  /* 0x0000000d04d87547 */ /* 0x000fea000b800000 */
[----:B------:R-:W1:Y:S01]  /*2f70*/  S2UR UR7, SR_CgaCtaId ;  /* 0x00000000000779c3 */ /* 0x000e620000008800 */
[----:B------:R-:W-:Y:S01]  /*2f80*/  UMOV UR4, 0x40 ;  /* 0x0000004000047882 */ /* 0x000fe20000000000 */
[----:B------:R-:W-:Y:S01]  /*2f90*/  NOP ;  /* 0x0000000000007918 */ /* 0x000fe20000000000 */
[----:B------:R-:W-:Y:S01]  /*2fa0*/  UMOV UR6, 0x400 ;  /* 0x0000040000067882 */ /* 0x000fe20000000000 */
[----:B-1----:R-:W-:Y:S02]  /*2fb0*/  ULEA UR5, UR7, UR4, 0x18 ;  /* 0x0000000407057291 */ /* 0x002fe4000f8ec0ff */
[----:B------:R-:W-:-:S07]  /*2fc0*/  ULEA UR6, UR7, UR6, 0x18 ;  /* 0x0000000607067291 */ /* 0x000fce000f8ec0ff */
[----:B------:R-:W1:Y:S02]  /*2fd0*/  LDS.U8 R0, [UR5+0x1c] ;  /* 0x00001c05ff007984 */ /* 0x000e640008000000 */
[----:B-1----:R-:W-:-:S13]  /*2fe0*/  ISETP.NE.AND P0, PT, R0, RZ, PT ;  /* 0x000000ff0000720c */ /* 0x002fda0003f05270 */
[----:B------:R-:W-:Y:S05]  /*2ff0*/  @P0 BRA `(.L_x_57) ;  /* 0x0000000000580947 */ /* 0x000fea0003800000 */
[----:B------:R-:W-:-:S13]  /*3000*/  ELECT P0, URZ, PT ;  /* 0x0000000000ff782f */ /* 0x000fda0003800000 */
[----:B------:R-:W-:Y:S05]  /*3010*/  @!P0 BRA `(.L_x_58) ;  /* 0x0000000000608947 */ /* 0x000fea0003800000 */
[----:B------:R-:W-:Y:S01]  /*3020*/  UMOV UR4, 0x10 ;  /* 0x0000001000047882 */ /* 0x000fe20000000000 */
[----:B------:R-:W-:Y:S01]  /*3030*/  HFMA2 R0, -RZ, RZ, 0, 5.9604644775390625e-08 ;  /* 0x00000001ff007431 */ /* 0x000fe200000001ff */
[----:B------:R-:W-:-:S03]  /*3040*/  MOV R3, 0xffff ;  /* 0x0000ffff00037802 */ /* 0x000fc60000000f00 */
[----:B------:R-:W-:Y:S04]  /*3050*/  DEPBAR.LE SB1, 0x36 ;  /* 0x00009d800000791a */ /* 0x000fe80000000000 */
[----:B------:R-:W1:Y:S02]  /*3060*/  UTCATOMSWS.FIND_AND_SET.ALIGN UP0, UR4, UR4 ;  /* 0x00000004000475e3 */ /* 0x000e640008000800 */
[----:B-1----:R-:W-:Y:S01]  /*3070*/  MOV R4, UR4 ;  /* 0x0000000400047c02 */ /* 0x002fe20008000f00 */
[----:B------:R-:W-:Y:S06]  /*3080*/  BRA.U UP0, `(.L_x_59) ;  /* 0x0000000100187547 */ /* 0x000fec000b800000 */
.L_x_60:
[----:B------:R-:W-:Y:S05]  /*3090*/  NANOSLEEP 0x64 ;  /* 0x000000640000795d */ /* 0x000fea0003800000 */
[----:B------:R-:W-:-:S05]  /*30a0*/  UMOV UR4, 0x10 ;  /* 0x0000001000047882 */ /* 0x000fca0000000000 */
[----:B------:R-:W-:Y:S04]  /*30b0*/  DEPBAR.LE SB1, 0x36 ;  /* 0x00009d800000791a */ /* 0x000fe80000000000 */
[----:B------:R-:W1:Y:S02]  /*30c0*/  UTCATOMSWS.FIND_AND_SET.ALIGN UP0, UR4, UR4 ;  /* 0x00000004000475e3 */ /* 0x000e640008000800 */
[----:B-1----:R-:W-:Y:S01]  /*30d0*/  MOV R4, UR4 ;  /* 0x0000000400047c02 */ /* 0x002fe20008000f00 */
[----:B------:R-:W-:Y:S05]  /*30e0*/  BRA.U !UP0, `(.L_x_60) ;  /* 0xfffffffd08e87547 */ /* 0x000fea000b83ffff */
.L_x_59:
[-C--:B------:R-:W-:Y:S02]  /*30f0*/  SHF.L.U32 R3, R3, R4.reuse, RZ ;  /* 0x0000000403037219 */ /* 0x080fe400000006ff */
[----:B------:R-:W-:Y:S01]  /*3100*/  SHF.L.U32 R0, R0, R4, RZ ;  /* 0x0000000400007219 */ /* 0x000fe200000006ff */
[----:B------:R-:W-:Y:S02]  /*3110*/  IMAD.SHL.U32 R4, R4, 0x20, RZ ;  /* 0x0000002004047824 */ /* 0x000fe400078e00ff */
[----:B------:R1:W-:Y:S04]  /*3120*/  ATOMS.OR RZ, [UR5+0x14], R3 ;  /* 0x00001403ffff798c */ /* 0x0003e8000b000005 */
[----:B------:R1:W-:Y:S04]  /*3130*/  ATOMS.OR RZ, [UR5+0x18], R0 ;  /* 0x00001800ffff798c */ /* 0x0003e8000b000005 */
[----:B------:R1:W-:Y:S01]  /*3140*/  STS [UR6+0x150], R4 ;  /* 0x00015004ff007988 */ /* 0x0003e20008000806 */
[----:B------:R-:W-:Y:S05]  /*3150*/  BRA `(.L_x_58) ;  /* 0x0000000000107947 */ /* 0x000fea0003800000 */
.L_x_57:
[----:B------:R-:W-:Y:S02]  /*3160*/  MOV R0, 0xffffffff ;  /* 0xffffffff00007802 */ /* 0x000fe40000000f00 */
[----:B------:R-:W-:-:S03]  /*3170*/  MOV R4, 0x31a0 ;  /* 0x000031a000047802 */ /* 0x000fc60000000f00 */
[----:B------:R1:W-:Y:S04]  /*3180*/  STS [UR6+0x150], R0 ;  /* 0x00015000ff007988 */ /* 0x0003e80008000806 */
[----:B-1---5:R-:W-:Y:S05]  /*3190*/  CALL.REL.NOINC `($__internal_1_$__cuda_sm10x_tcgen05_guardrail_trap_phase_invalid_during_alloc) ;  /* 0x0000007000907944 */ /* 0x022fea0003c00000 */
.L_x_58:
[----:B------:R-:W-:Y:S05]  /*31a0*/  WARPSYNC.ALL ;  /* 0x0000000000007948 */ /* 0x000fea0003800000 */
[----:B------:R-:W2:Y:S01]  /*31b0*/  S2UR UR4, SR_CgaCtaId ;  /* 0x00000000000479c3 */ /* 0x000ea20000008800 */
[----:B------:R-:W-:Y:S01]  /*31c0*/  UMOV UR26, 0x400 ;  /* 0x00000400001a7882 */ /* 0x000fe20000000000 */
[----:B------:R-:W-:-:S06]  /*31d0*/  NOP ;  /* 0x0000000000007918 */ /* 0x000fcc0000000000 */
[----:B------:R-:W-:Y:S06]  /*31e0*/  BAR.ARV 0x6, 0xa0 ;  /* 0x0182800000007b1d */ /* 0x000fec0000002000 */
[----:B------:R-:W3:Y:S01]  /*31f0*/  LDCU UR5, c[0x0][0x38c] ;  /* 0x00007180ff0577ac */ /* 0x000ee20008000800 */
[----:B------:R-:W-:Y:S01]  /*3200*/  LOP3.LUT R2, R2, 0xffff, RZ, 0xc0, !PT ;  /* 0x0000ffff02027812 */ /* 0x000fe200078ec0ff */
[----:B------:R-:W-:Y:S01]  /*3210*/  IMAD.MOV.U32 R11, RZ, RZ, 0x1 ;  /* 0x00000001ff0b7424 */ /* 0x000fe200078e00ff */
[----:B------:R-:W-:Y:S01]  /*3220*/  CS2R R8, SRZ ;  /* 0x0000000000087805 */ /* 0x000fe2000001ff00 */
[----:B------:R-:W4:Y:S01]  /*3230*/  LDCU UR7, c[0x0][0x38c] ;  /* 0x00007180ff0777ac */ /* 0x000f220008000800 */
[----:B------:R-:W-:Y:S01]  /*3240*/  R2UR UR27, R2 ;  /* 0x00000000021b72ca */ /* 0x000fe200000e0000 */
[----:B------:R-:W-:Y:S01]  /*3250*/  IMAD.MOV.U32 R10, RZ, RZ, RZ ;  /* 0x000000ffff0a7224 */ /* 0x000fe200078e00ff */
[----:B------:R-:W-:Y:S01]  /*3260*/  UMOV UR30, URZ ;  /* 0x000000ff001e7c82 */ /* 0x000fe20008000000 */
[----:B------:R-:W-:Y:S01]  /*3270*/  UMOV UR24, URZ ;  /* 0x000000ff00187c82 */ /* 0x000fe20008000000 */
[----:B--2---:R-:W-:Y:S01]  /*3280*/  ULEA UR26, UR4, UR26, 0x18 ;  /* 0x0000001a041a7291 */ /* 0x004fe2000f8ec0ff */
[----:B------:R-:W-:Y:S01]  /*3290*/  UMOV UR38, 0x0 ;  /* 0x0000000000267882 */ /* 0x000fe20000000000 */
[----:B------:R-:W-:-:S02]  /*32a0*/  UMOV UR39, 0x4400490 ;  /* 0x0440049000277882 */ /* 0x000fc40000000000 */
[----:B------:R-:W-:Y:S02]  /*32b0*/  UIADD3 UR4, UPT, UPT, UR26, 0x6400, URZ ;  /* 0x000064001a047890 */ /* 0x000fe4000fffe0ff */
[----:B------:R-:W-:Y:S02]  /*32c0*/  UIADD3 UR6, UPT, UPT, UR26, 0x10400, URZ ;  /* 0x000104001a067890 */ /* 0x000fe4000fffe0ff */
[----:B---3--:R-:W-:Y:S01]  /*32d0*/  UIADD3 UR5, UPT, UPT, UR5, 0x7f, URZ ;  /* 0x0000007f05057890 */ /* 0x008fe2000fffe0ff */
[----:B-1----:R-:W1:Y:S01]  /*32e0*/  LDS R0, [UR26+0x150] ;  /* 0x0001501aff007984 */ /* 0x002e620008000800 */
[----:B------:R-:W-:Y:S01]  /*32f0*/  UMOV UR36, 0x0 ;  /* 0x0000000000247882 */ /* 0x000fe20000000000 */
[----:B------:R-:W-:Y:S01]  /*3300*/  UMOV UR37, 0x4400490 ;  /* 0x0440049000257882 */ /* 0x000fe20000000000 */
[----:B------:R-:W-:Y:S02]  /*3310*/  USHF.R.S32.HI UR40, URZ, 0x1f, UR5 ;  /* 0x0000001fff287899 */ /* 0x000fe40008011405 */
[----:B----4-:R-:W-:-:S02]  /*3320*/  UISETP.GE.AND UP4, UPT, UR7, 0x1, UPT ;  /* 0x000000010700788c */ /* 0x010fc4000bf86270 */
[----:B------:R-:W-:Y:S02]  /*3330*/  ULEA.HI UR40, UR40, UR5, URZ, 0x7 ;  /* 0x0000000528287291 */ /* 0x000fe4000f8f38ff */
[----:B------:R-:W-:Y:S02]  /*3340*/  USHF.R.U32.HI UR5, URZ, 0x4, UR4 ;  /* 0x00000004ff057899 */ /* 0x000fe40008011604 */
[----:B------:R-:W-:Y:S02]  /*3350*/  USHF.R.S32.HI UR40, URZ, 0x7, UR40 ;  /* 0x00000007ff287899 */ /* 0x000fe40008011428 */
[----:B------:R-:W-:Y:S02]  /*3360*/  USHF.R.U32.HI UR4, URZ, 0x4, UR6 ;  /* 0x00000004ff047899 */ /* 0x000fe40008011606 */
[----:B------:R-:W-:Y:S02]  /*3370*/  UISETP.LT.AND UP0, UPT, UR40, 0x1, UPT ;  /* 0x000000012800788c */ /* 0x000fe4000bf01270 */
[----:B------:R-:W-:-:S02]  /*3380*/  ULOP3.LUT UR5, UR5, 0x3fff, URZ, 0xc0, !UPT ;  /* 0x00003fff05057892 */ /* 0x000fc4000f8ec0ff */
[----:B------:R-:W-:Y:S02]  /*3390*/  ULOP3.LUT UR4, UR4, 0x3fff, URZ, 0xc0, !UPT ;  /* 0x00003fff04047892 */ /* 0x000fe4000f8ec0ff */
[----:B------:R-:W-:Y:S02]  /*33a0*/  USEL UR41, UR40, 0x1, !UP0 ;  /* 0x0000000128297887 */ /* 0x000fe4000c000000 */
[----:B------:R-:W-:Y:S02]  /*33b0*/  ULOP3.LUT UR28, UR5, 0x10000, URZ, 0xfc, !UPT ;  /* 0x00010000051c7892 */ /* 0x000fe4000f8efcff */
[----:B------:R-:W-:Y:S02]  /*33c0*/  ULOP3.LUT UR29, UR4, 0x10000, URZ, 0xfc, !UPT ;  /* 0x00010000041d7892 */ /* 0x000fe4000f8efcff */
[----:B------:R-:W-:Y:S01]  /*33d0*/  UIADD3 UR41, UPT, UPT, -UR41, URZ, URZ ;  /* 0x000000ff29297290 */ /* 0x000fe2000fffe1ff */
[----:B------:R-:W-:Y:S01]  /*33e0*/  UMOV UR34, 0x0 ;  /* 0x0000000000227882 */ /* 0x000fe20000000000 */
[----:B------:R-:W-:Y:S01]  /*33f0*/  UMOV UR35, 0x4400490 ;  /* 0x0440049000237882 */ /* 0x000fe20000000000 */
[----:B------:R-:W-:Y:S01]  /*3400*/  UMOV UR32, 0x0 ;  /* 0x0000000000207882 */ /* 0x000fe20000000000 */
[----:B------:R-:W-:Y:S01]  /*3410*/  UMOV UR33, 0x4400490 ;  /* 0x0440049000217882 */ /* 0x000fe20000000000 */
[----:B-1----:R-:W-:-:S15]  /*3420*/  R2UR UR42, R0 ;  /* 0x00000000002a72ca */ /* 0x002fde00000e0000 */
.L_x_67:
[----:B------:R-:W-:Y:S02]  /*3430*/  LEA R0, R10, UR26, 0x3 ;  /* 0x0000001a0a007c11 */ /* 0x000fe4000f8e18ff */
[----:B------:R-:W-:Y:S02]  /*3440*/  SHF.L.U32 R5, R9, 0x1f, RZ ;  /* 0x0000001f09057819 */ /* 0x000fe400000006ff */
[----:B------:R-:W-:Y:S01]  /*3450*/  PLOP3.LUT P0, PT, PT, PT, UP4, 0x80, 0x8 ;  /* 0x000000000008781c */ /* 0x000fe20003f0f048 */
[----:B------:R-:W-:Y:S01]  /*3460*/  VIADD R3, R0, 0xb0 ;  /* 0x000000b000037836 */ /* 0x000fe20000000000 */
[----:B-1----:R-:W1:Y:S02]  /*3470*/  SYNCS.PHASECHK.TRANS64.TRYWAIT P1, [R0+URZ+0xa0], R5 ;  /* 0x0000a005000075a7 */ /* 0x002e6400080211ff */
[----:B-1-3--:R-:W-:Y:S09]  /*3480*/  @!P1 BRA `(.L_x_61) ;  /* 0x0000006400d89947 */ /* 0x00aff20003800000 */
.L_x_150:
[----:B------:R-:W-:Y:S01]  /*3490*/  LEA R4, R10, UR26, 0x4 ;  /* 0x0000001a0a047c11 */ /* 0x000fe2000f8e20ff */
[----:B------:R-:W-:Y:S01]  /*34a0*/  @UP4 ULEA UR4, UR24, UR26, 0x3 ;  /* 0x0000001a18044291 */ /* 0x000fe2000f8e18ff */
[----:B------:R-:W-:Y:S01]  /*34b0*/  PLOP3.LUT P2, PT, PT, PT, PT, 0x80, 0x8 ;  /* 0x000000000008781c */ /* 0x000fe20003f4f070 */
[----:B------:R-:W-:Y:S01]  /*34c0*/  ULEA UR31, UR30, UR26, 0x3 ;  /* 0x0000001a1e1f7291 */ /* 0x000fe2000f8e18ff */
[----:B------:R-:W-:Y:S02]  /*34d0*/  PRMT R3, RZ, 0x654, R3 ;  /* 0x00000654ff037816 */ /* 0x000fe40000000003 */
[----:B-1----:R-:W1:Y:S01]  /*34e0*/  LDS.128 R4, [R4+0x130] ;  /* 0x0001300004047984 */ /* 0x002e620000000c00 */
[----:B------:R-:W-:Y:S02]  /*34f0*/  @P0 SHF.L.U32 R2, R8, 0x1f, RZ ;  /* 0x0000001f08020819 */ /* 0x000fe400000006ff */
[----:B------:R-:W-:Y:S01]  /*3500*/  SHF.L.U32 R0, R11, 0x1f, RZ ;  /* 0x0000001f0b007819 */ /* 0x000fe200000006ff */
[----:B------:R-:W-:Y:S01]  /*3510*/  @!PT LDS RZ, [RZ] ;  /* 0x00000000fffff984 */ /* 0x000fe20000000800 */
[----:B------:R-:W-:Y:S01]  /*3520*/  @!PT LDS RZ, [RZ] ;  /* 0x00000000fffff984 */ /* 0x000fe20000000800 */
[----:B------:R-:W-:Y:S01]  /*3530*/  @!PT LDS RZ, [RZ] ;  /* 0x00000000fffff984 */ /* 0x000fe20000000800 */
[----:B------:R-:W-:Y:S01]  /*3540*/  @!PT LDS RZ, [RZ] ;  /* 0x00000000fffff984 */ /* 0x000fe20000000800 */
[----:B------:R2:W-:Y:S06]  /*3550*/  MEMBAR.ALL.CTA ;  /* 0x0000000000007992 */ /* 0x0005ec0000008000 */
[----:B--2---:R-:W2:Y:S02]  /*3560*/  FENCE.VIEW.ASYNC.S ;  /* 0x00000000000073c6 */ /* 0x004ea40000000000 */
[----:B--2---:R2:W-:Y:S01]  /*3570*/  SYNCS.ARRIVE.TRANS64.RED.A1T0 RZ, [R3+URZ], RZ ;  /* 0x000000ff03ff79a7 */ /* 0x0045e200081004ff */
[----:B------:R2:W3:Y:S01]  /*3580*/  @P0 SYNCS.PHASECHK.TRANS64.TRYWAIT P2, [UR4], R2 ;  /* 0x00000002ff0005a7 */ /* 0x0004e20008041104 */
[----:B------:R-:W-:Y:S01]  /*3590*/  ULEA.HI UR4, UR30, UR30, URZ, 0x1 ;  /* 0x0000001e1e047291 */ /* 0x000fe2000f8f08ff */
[----:B-1----:R-:W-:-:S03]  /*35a0*/  LOP3.LUT P1, RZ, R6, 0x1, RZ, 0xc0, !PT ;  /* 0x0000000106ff7812 */ /* 0x002fc6000782c0ff */
[----:B------:R-:W-:Y:S02]  /*35b0*/  USHF.L.U32 UR11, UR4, 0x7, URZ ;  /* 0x00000007040b7899 */ /* 0x000fe400080006ff */
[----:B------:R-:W-:Y:S02]  /*35c0*/  ULOP3.LUT UR4, UR4, 0xffe, URZ, 0xc0, !UPT ;  /* 0x00000ffe04047892 */ /* 0x000fe4000f8ec0ff */
[----:B------:R-:W-:Y:S02]  /*35d0*/  ULOP3.LUT UR11, UR11, 0xffffff00, URZ, 0xc0, !UPT ;  /* 0xffffff000b0b7892 */ /* 0x000fe4000f8ec0ff */
[----:B------:R-:W-:Y:S02]  /*35e0*/  UIADD3 UR4, UPT, UPT, -UR4, UR30, URZ ;  /* 0x0000001e04047290 */ /* 0x000fe4000fffe1ff */
[----:B------:R-:W-:Y:S01]  /*35f0*/  UIADD3 UR11, UPT, UPT, UR42, UR11, URZ ;  /* 0x0000000b2a0b7290 */ /* 0x000fe2000fffe0ff */
[----:B------:R-:W1:Y:S03]  /*3600*/  SYNCS.PHASECHK.TRANS64.TRYWAIT P0, [UR31+0xe0], R0 ;  /* 0x0000e000ff0075a7 */ /* 0x000e66000800111f */
[----:B------:R-:W-:Y:S01]  /*3610*/  ULEA UR11, UR4, UR11, 0x14 ;  /* 0x0000000b040b7291 */ /* 0x000fe2000f8ea0ff */
[----:B-123--:R-:W-:Y:S11]  /*3620*/  @!P0 BRA `(.L_x_62) ;  /* 0x0000006400848947 */ /* 0x00eff60003800000 */
.L_x_152:
[----:B------:R-:W-:Y:S01]  /*3630*/  IADD3 R10, PT, PT, R10, 0x1, RZ ;  /* 0x000000010a0a7810 */ /* 0x000fe20007ffe0ff */
[----:B------:R-:W-:Y:S06]  /*3640*/  BRA.U !UP4, `(.L_x_63) ;  /* 0x000000010cc07547 */ /* 0x000fec000b800000 */
[----:B------:R-:W-:Y:S01]  /*3650*/  UPLOP3.LUT UP2, UPT, UPT, UPT, UPT, 0x40, 0x4 ;  /* 0x000000000004789c */ /* 0x000fe20003f4e870 */
[----:B------:R-:W-:Y:S01]  /*3660*/  UMOV UR23, UR41 ;  /* 0x0000002900177c82 */ /* 0x000fe20008000000 */
[----:B------:R-:W-:Y:S01]  /*3670*/  UMOV UR22, UR40 ;  /* 0x0000002800167c82 */ /* 0x000fe20008000000 */
[----:B------:R-:W-:-:S08]  /*3680*/  UMOV UR10, UR24 ;  /* 0x00000018000a7c82 */ /* 0x000fd00008000000 */
.L_x_66:
[----:B------:R-:W-:Y:S02]  /*3690*/  UIADD3 UR23, UPT, UPT, UR23, 0x1, URZ ;  /* 0x0000000117177890 */ /* 0x000fe4000fffe0ff */
[----:B--2---:R-:W-:Y:S02]  /*36a0*/  ULEA UR5, UR10, UR26, 0x3 ;  /* 0x0000001a0a057291 */ /* 0x004fe4000f8e18ff */
[----:B------:R-:W-:Y:S01]  /*36b0*/  UISETP.NE.AND UP3, UPT, UR23, URZ, UPT ;  /* 0x000000ff1700728c */ /* 0x000fe2000bf65270 */
[----:B---3--:R-:W-:Y:S10]  /*36c0*/  @P2 BRA `(.L_x_64) ;  /* 0x00000000000c2947 */ /* 0x008ff40003800000 */
[----:B-1----:R-:W-:Y:S04]  /*36d0*/  SHF.L.U32 R3, R8, 0x1f, RZ ;  /* 0x0000001f08037819 */ /* 0x002fe800000006ff */
[----:B------:R-:W1:Y:S02]  /*36e0*/  SYNCS.PHASECHK.TRANS64.TRYWAIT P0, [UR5], R3 ;  /* 0x00000003ff0075a7 */ /* 0x000e640008001105 */
[----:B-1----:R-:W-:Y:S05]  /*36f0*/  @!P0 BRA `(.L_x_65) ;  /* 0x0000006400688947 */ /* 0x002fea0003800000 */
.L_x_64:
[----:B------:R-:W-:Y:S01]  /*3700*/  UISETP.NE.AND UP0, UPT, UR22, 0x1, UPT ;  /* 0x000000011600788c */ /* 0x000fe2000bf05270 */
[----:B------:R-:W-:Y:S01]  /*3710*/  PLOP3.LUT P2, PT, PT, PT, PT, 0x80, 0x8 ;  /* 0x000000000008781c */ /* 0x000fe20003f4f070 */
[----:B------:R-:W-:Y:S02]  /*3720*/  UIADD3 UR4, UPT, UPT, UR10, 0x1, URZ ;  /* 0x000000010a047890 */ /* 0x000fe4000fffe0ff */
[----:B------:R-:W-:Y:S02]  /*3730*/  UIADD3 UR25, UPT, UPT, UR5, 0x28, URZ ;  /* 0x0000002805197890 */ /* 0x000fe4000fffe0ff */
[----:B------:R-:W-:Y:S01]  /*3740*/  UISETP.NE.AND UP1, UPT, UR4, 0x5, UPT ;  /* 0x000000050400788c */ /* 0x000fe2000bf25270 */
[----:B------:R-:W-:Y:S01]  /*3750*/  PLOP3.LUT P0, PT, PT, PT, UP0, 0x80, 0x8 ;  /* 0x000000000008781c */ /* 0x000fe20003f0f008 */
[----:B------:R-:W-:Y:S02]  /*3760*/  UIADD3 UR22, UPT, UPT, UR22, -0x1, URZ ;  /* 0xffffffff16167890 */ /* 0x000fe4000fffe0ff */
[----:B------:R-:W-:Y:S02]  /*3770*/  USEL UR6, URZ, 0x1, UP1 ;  /* 0x00000001ff067887 */ /* 0x000fe40008800000 */
[----:B------:R-:W-:Y:S01]  /*3780*/  USEL UR24, UR4, URZ, UP1 ;  /* 0x000000ff04187287 */ /* 0x000fe20008800000 */
[----:B------:R-:W-:Y:S01]  /*3790*/  UMOV UR7, 0x40004040 ;  /* 0x4000404000077882 */ /* 0x000fe20000000000 */
[----:B------:R-:W-:Y:S02]  /*37a0*/  UMOV UR5, 0x40004040 ;  /* 0x4000404000057882 */ /* 0x000fe40000000000 */
[----:B------:R-:W-:Y:S01]  /*37b0*/  @UP0 ULEA UR4, UR24, UR26, 0x3 ;  /* 0x0000001a18040291 */ /* 0x000fe2000f8e18ff */
[----:B------:R-:W-:Y:S01]  /*37c0*/  LOP3.LUT R8, R8, UR6, RZ, 0x3c, !PT ;  /* 0x0000000608087c12 */ /* 0x000fe2000f8e3cff */
[----:B------:R-:W-:Y:S01]  /*37d0*/  ULEA UR6, UR10, UR29, 0xb ;  /* 0x0000001d0a067291 */ /* 0x000fe2000f8e58ff */
[----:B------:R-:W-:Y:S02]  /*37e0*/  UMOV UR21, 0x40004040 ;  /* 0x4000404000157882 */ /* 0x000fe40000000000 */
[----:B-1----:R-:W-:Y:S01]  /*37f0*/  @P0 SHF.L.U32 R0, R8, 0x1f, RZ ;  /* 0x0000001f08000819 */ /* 0x002fe200000006ff */
[----:B------:R-:W-:Y:S02]  /*3800*/  UIADD3 UR20, UPT, UPT, UR6, 0x2, URZ ;  /* 0x0000000206147890 */ /* 0x000fe4000fffe0ff */
[----:B------:R-:W-:Y:S01]  /*3810*/  UIADD3 UR16, UPT, UPT, UR6, 0x4, URZ ;  /* 0x0000000406107890 */ /* 0x000fe2000fffe0ff */
[----:B------:R2:W3:Y:S01]  /*3820*/  @P0 SYNCS.PHASECHK.TRANS64.TRYWAIT P2, [UR4], R0 ;  /* 0x00000000ff0005a7 */ /* 0x0004e20008041104 */
[----:B------:R-:W-:Y:S02]  /*3830*/  ULEA UR4, UR10, UR28, 0x9 ;  /* 0x0000001c0a047291 */ /* 0x000fe4000f8e48ff */
[----:B------:R-:W-:Y:S02]  /*3840*/  UIADD3 UR12, UPT, UPT, UR6, 0x6, URZ ;  /* 0x00000006060c7890 */ /* 0x000fe4000fffe0ff */
[----:B------:R-:W-:Y:S02]  /*3850*/  UIADD3 UR18, UPT, UPT, UR4, 0x2, URZ ;  /* 0x0000000204127890 */ /* 0x000fe4000fffe0ff */
[----:B------:R-:W-:Y:S02]  /*3860*/  UIADD3 UR14, UPT, UPT, UR4, 0x4, URZ ;  /* 0x00000004040e7890 */ /* 0x000fe4000fffe0ff */
[----:B------:R-:W-:Y:S01]  /*3870*/  UIADD3 UR8, UPT, UPT, UR4, 0x6, URZ ;  /* 0x0000000604087890 */ /* 0x000fe2000fffe0ff */
[----:B------:R2:W-:Y:S01]  /*3880*/  UTCQMMA gdesc[UR4], gdesc[UR6], tmem[UR11], tmem[UR38], idesc[UR39], UP2 ;  /* 0x00ff2606040075ea */ /* 0x0005e2000900030b */
[----:B------:R-:W-:Y:S01]  /*3890*/  UPLOP3.LUT UP2, UPT, UPT, UPT, UPT, 0x80, 0x8 ;  /* 0x000000000008789c */ /* 0x000fe20003f4f070 */
[----:B------:R-:W-:Y:S01]  /*38a0*/  UMOV UR19, 0x40004040 ;  /* 0x4000404000137882 */ /* 0x000fe20000000000 */
[----:B------:R-:W-:Y:S01]  /*38b0*/  UMOV UR17, 0x40004040 ;  /* 0x4000404000117882 */ /* 0x000fe20000000000 */
[----:B------:R2:W-:Y:S01]  /*38c0*/  UTCQMMA gdesc[UR18], gdesc[UR20], tmem[UR11], tmem[UR36], idesc[UR37], UPT ;  /* 0x00ff2414120075ea */ /* 0x0005e2000b80030b */
[----:B------:R-:W-:Y:S01]  /*38d0*/  UMOV UR15, 0x40004040 ;  /* 0x40004040000f7882 */ /* 0x000fe20000000000 */
[----:B------:R-:W-:Y:S01]  /*38e0*/  UMOV UR13, 0x40004040 ;  /* 0x40004040000d7882 */ /* 0x000fe20000000000 */
[----:B------:R-:W-:Y:S01]  /*38f0*/  UMOV UR9, 0x40004040 ;  /* 0x4000404000097882 */ /* 0x000fe20000000000 */
[----:B------:R2:W-:Y:S01]  /*3900*/  UTCQMMA gdesc[UR14], gdesc[UR16], tmem[UR11], tmem[UR34], idesc[UR35], UPT ;  /* 0x00ff22100e0075ea */ /* 0x0005e2000b80030b */
[----:B------:R2:W-:Y:S01]  /*3910*/  UTCQMMA gdesc[UR8], gdesc[UR12], tmem[UR11], tmem[UR32], idesc[UR33], UPT ;  /* 0x00ff200c080075ea */ /* 0x0005e2000b80030b */
[----:B------:R2:W-:Y:S01]  /*3920*/  UTCBAR.MULTICAST [UR25], URZ, UR27 ;  /* 0x000000ff190073e9 */ /* 0x0005e2000800081b */
[----:B------:R-:W-:Y:S01]  /*3930*/  UMOV UR10, UR24 ;  /* 0x00000018000a7c82 */ /* 0x000fe20008000000 */
[----:B------:R-:W-:Y:S05]  /*3940*/  BRA.U UP3, `(.L_x_66) ;  /* 0xfffffffd03507547 */ /* 0x000fea000b83ffff */
.L_x_63:
[----:B--2---:R-:W-:Y:S01]  /*3950*/  UIADD3 UR4, UPT, UPT, UR30, 0x1, URZ ;  /* 0x000000011e047890 */ /* 0x004fe2000fffe0ff */
[C---:B------:R-:W-:Y:S01]  /*3960*/  ISETP.NE.AND P0, PT, R10.reuse, 0x2, PT ;  /* 0x000000020a00780c */ /* 0x040fe20003f05270 */
[----:B------:R-:W-:Y:S02]  /*3970*/  UIADD3 UR5, UPT, UPT, UR31, 0xc0, URZ ;  /* 0x000000c01f057890 */ /* 0x000fe4000fffe0ff */
[----:B------:R-:W-:Y:S01]  /*3980*/  UISETP.NE.AND UP0, UPT, UR4, 0x4, UPT ;  /* 0x000000040400788c */ /* 0x000fe2000bf05270 */
[----:B-1----:R-:W-:Y:S02]  /*3990*/  SEL R0, RZ, 0x1, P0 ;  /* 0x00000001ff007807 */ /* 0x002fe40000000000 */
[----:B------:R-:W-:Y:S01]  /*39a0*/  SEL R10, R10, RZ, P0 ;  /* 0x000000ff0a0a7207 */ /* 0x000fe20000000000 */
[----:B------:R-:W-:Y:S01]  /*39b0*/  USEL UR6, URZ, 0x1, UP0 ;  /* 0x00000001ff067887 */ /* 0x000fe20008000000 */
[----:B------:R-:W-:Y:S01]  /*39c0*/  LOP3.LUT R9, R9, R0, RZ, 0x3c, !PT ;  /* 0x0000000009097212 */ /* 0x000fe200078e3cff */
[----:B------:R-:W-:Y:S01]  /*39d0*/  USEL UR30, UR4, URZ, UP0 ;  /* 0x000000ff041e7287 */ /* 0x000fe20008000000 */
[----:B------:R1:W-:Y:S03]  /*39e0*/  UTCBAR [UR5], URZ ;  /* 0x000000ff050073e9 */ /* 0x0003e600080000ff */
[----:B------:R-:W-:Y:S01]  /*39f0*/  LOP3.LUT R11, R11, UR6, RZ, 0x3c, !PT ;  /* 0x000000060b0b7c12 */ /* 0x000fe2000f8e3cff */
[----:B------:R-:W-:Y:S07]  /*3a00*/  @P1 BRA `(.L_x_67) ;  /* 0xfffffff800881947 */ /* 0x000fee000383ffff */
[----:B------:R-:W2:Y:S01]  /*3a10*/  S2UR UR8, SR_CgaCtaId ;  /* 0x00000000000879c3 */ /* 0x000ea20000008800 */
[----:B------:R-:W-:Y:S01]  /*3a20*/  ELECT P0, URZ, PT ;  /* 0x0000000000ff782f */ /* 0x000fe20003800000 */
[----:B------:R-:W-:Y:S01]  /*3a30*/  IMAD.MOV.U32 R0, RZ, RZ, 0x1 ;  /* 0x00000001ff007424 */ /* 0x000fe200078e00ff */
[----:B------:R-:W-:Y:S01]  /*3a40*/  UIADD3 UR26, UPT, UPT, UR26, 0xe0, URZ ;  /* 0x000000e01a1a7890 */ /* 0x000fe2000fffe0ff */
[----:B------:R-:W-:Y:S01]  /*3a50*/  SHF.L.U32 R3, R11, 0x1f, RZ ;  /* 0x0000001f0b037819 */ /* 0x000fe200000006ff */
[----:B------:R-:W-:-:S03]  /*3a60*/  UMOV UR4, 0x40 ;  /* 0x0000004000047882 */ /* 0x000fc60000000000 */
[----:B------:R-:W-:Y:S01]  /*3a70*/  UVIRTCOUNT.DEALLOC.SMPOOL 0x80 ;  /* 0x000000800000784c */ /* 0x000fe20000000000 */
[----:B--2---:R-:W-:Y:S02]  /*3a80*/  ULEA UR8, UR8, UR4, 0x18 ;  /* 0x0000000408087291 */ /* 0x004fe4000f8ec0ff */
[----:B------:R-:W-:-:S07]  /*3a90*/  ULEA UR4, UR30, UR26, 0x3 ;  /* 0x0000001a1e047291 */ /* 0x000fce000f8e18ff */
[----:B------:R2:W-:Y:S02]  /*3aa0*/  @P0 STS.U8 [UR8+0x1c], R0 ;  /* 0x00001c00ff000988 */ /* 0x0005e40008000008 */
[----:B------:R-:W4:Y:S02]  /*3ab0*/  SYNCS.PHASECHK.TRANS64.TRYWAIT P0, [UR4], R3 ;  /* 0x00000003ff0075a7 */ /* 0x000f240008001104 */
[----:B--2-4-:R-:W-:Y:S05]  /*3ac0*/  @!P0 BRA `(.L_x_68) ;  /* 0x00000060008c8947 */ /* 0x014fea0003800000 */
.L_x_155:
[----:B------:R-:W-:-:S04]  /*3ad0*/  UIADD3 UR4, UPT, UPT, UR30, 0x1, URZ ;  /* 0x000000011e047890 */ /* 0x000fc8000fffe0ff */
[----:B------:R-:W-:-:S04]  /*3ae0*/  UISETP.NE.AND UP0, UPT, UR4, 0x4, UPT ;  /* 0x000000040400788c */ /* 0x000fc8000bf05270 */
[----:B------:R-:W-:Y:S02]  /*3af0*/  USEL UR6, URZ, 0x1, UP0 ;  /* 0x00000001ff067887 */ /* 0x000fe40008000000 */
[----:B------:R-:W-:-:S04]  /*3b00*/  USEL UR4, UR4, URZ, UP0 ;  /* 0x000000ff04047287 */ /* 0x000fc80008000000 */
[----:B-1----:R-:W-:Y:S01]  /*3b10*/  ULEA UR5, UR4, UR26, 0x3 ;  /* 0x0000001a04057291 */ /* 0x002fe2000f8e18ff */
[----:B------:R-:W-:-:S04]  /*3b20*/  LOP3.LUT R2, R11, UR6, RZ, 0x3c, !PT ;  /* 0x000000060b027c12 */ /* 0x000fc8000f8e3cff */
[----:B--2---:R-:W-:-:S04]  /*3b30*/  SHF.L.U32 R3, R2, 0x1f, RZ ;  /* 0x0000001f02037819 */ /* 0x004fc800000006ff */
[----:B------:R-:W1:Y:S02]  /*3b40*/  SYNCS.PHASECHK.TRANS64.TRYWAIT P0, [UR5], R3 ;  /* 0x00000003ff0075a7 */ /* 0x000e640008001105 */
[----:B-1----:R-:W-:Y:S05]  /*3b50*/  @!P0 BRA `(.L_x_69) ;  /* 0x0000006000808947 */ /* 0x002fea0003800000 */
.L_x_157:
        /* <DEDUP_REMOVED lines=9> */
.L_x_159:
[----:B------:R-:W-:-:S04]  /*3bf0*/  UIADD3 UR4, UPT, UPT, UR4, 0x1, URZ ;  /* 0x0000000104047890 */ /* 0x000fc8000fffe0ff */
[----:B------:R-:W-:-:S04]  /*3c00*/  UISETP.NE.AND UP0, UPT, UR4, 0x4, UPT ;  /* 0x000000040400788c */ /* 0x000fc8000bf05270 */
[----:B------:R-:W-:Y:S02]  /*3c10*/  USEL UR5, URZ, 0x1, UP0 ;  /* 0x00000001ff057887 */ /* 0x000fe40008000000 */
[----:B------:R-:W-:-:S04]  /*3c20*/  USEL UR4, UR4, URZ, UP0 ;  /* 0x000000ff04047287 */ /* 0x000fc80008000000 */
[----:B------:R-:W-:Y:S01]  /*3c30*/  ULEA UR4, UR4, UR26, 0x3 ;  /* 0x0000001a04047291 */ /* 0x000fe2000f8e18ff */
[----:B-1----:R-:W-:-:S04]  /*3c40*/  LOP3.LUT R3, R2, UR5, RZ, 0x3c, !PT ;  /* 0x0000000502037c12 */ /* 0x002fc8000f8e3cff */
[----:B------:R-:W-:-:S04]  /*3c50*/  SHF.L.U32 R3, R3, 0x1f, RZ ;  /* 0x0000001f03037819 */ /* 0x000fc800000006ff */
[----:B------:R-:W1:Y:S02]  /*3c60*/  SYNCS.PHASECHK.TRANS64.TRYWAIT P0, [UR4], R3 ;  /* 0x00000003ff0075a7 */ /* 0x000e640008001104 */
[----:B-1----:R-:W-:Y:S05]  /*3c70*/  @!P0 BRA `(.L_x_71) ;  /* 0x0000006000688947 */ /* 0x002fea0003800000 */
.L_x_161:
[----:B------:R-:W-:Y:S01]  /*3c80*/  NOP ;  /* 0x0000000000007918 */ /* 0x000fe20000000000 */
[----:B-1----:R-:W1:Y:S01]  /*3c90*/  LDS R0, [UR8+0x14] ;  /* 0x00001408ff007984 */ /* 0x002e620008000800 */
[----:B------:R-:W-:Y:S01]  /*3ca0*/  ULOP3.LUT UR4, UR42, 0xffff, URZ, 0xc0, !UPT ;  /* 0x0000ffff2a047892 */ /* 0x000fe2000f8ec0ff */
[----:B------:R-:W-:Y:S01]  /*3cb0*/  UMOV UR5, 0xffff ;  /* 0x0000ffff00057882 */ /* 0x000fe20000000000 */
[----:B------:R-:W-:Y:S02]  /*3cc0*/  UMOV UR6, 0x1 ;  /* 0x0000000100067882 */ /* 0x000fe40000000000 */
[----:B------:R-:W-:-:S04]  /*3cd0*/  USHF.R.U32.HI UR4, URZ, 0x5, UR4 ;  /* 0x00000005ff047899 */ /* 0x000fc80008011604 */
[----:B------:R-:W-:Y:S02]  /*3ce0*/  USHF.L.U32 UR5, UR5, UR4, URZ ;  /* 0x0000000405057299 */ /* 0x000fe400080006ff */
[----:B------:R-:W-:-:S04]  /*3cf0*/  USHF.L.U32 UR4, UR6, UR4, URZ ;  /* 0x0000000406047299 */ /* 0x000fc800080006ff */
[----:B-1----:R-:W-:-:S04]  /*3d00*/  LOP3.LUT R0, R0, UR5, RZ, 0xc0, !PT ;  /* 0x0000000500007c12 */ /* 0x002fc8000f8ec0ff */
[----:B------:R-:W-:-:S13]  /*3d10*/  ISETP.NE.AND P0, PT, R0, UR5, PT ;  /* 0x0000000500007c0c */ /* 0x000fda000bf05270 */
[----:B------:R-:W-:Y:S05]  /*3d20*/  @P0 BRA `(.L_x_72) ;  /* 0x0000000000580947 */ /* 0x000fea0003800000 */
[----:B------:R-:W1:Y:S02]  /*3d30*/  LDS R0, [UR8+0x18] ;  /* 0x00001808ff007984 */ /* 0x000e640008000800 */
[----:B-1----:R-:W-:-:S04]  /*3d40*/  LOP3.LUT R0, R0, UR4, RZ, 0xc0, !PT ;  /* 0x0000000400007c12 */ /* 0x002fc8000f8ec0ff */
[----:B------:R-:W-:-:S13]  /*3d50*/  ISETP.NE.AND P0, PT, R0, UR4, PT ;  /* 0x0000000400007c0c */ /* 0x000fda000bf05270 */
[----:B------:R-:W-:Y:S05]  /*3d60*/  @P0 BRA `(.L_x_73) ;  /* 0x00000000003c0947 */ /* 0x000fea0003800000 */
[----:B------:R-:W1:Y:S01]  /*3d70*/  S2R R2, SR_LANEID ;  /* 0x0000000000027919 */ /* 0x000e620000000000 */
[----:B------:R-:W-:Y:S01]  /*3d80*/  ULOP3.LUT UR5, URZ, UR5, URZ, 0x33, !UPT ;  /* 0x00000005ff057292 */ /* 0x000fe2000f8e33ff */
[----:B------:R-:W-:Y:S01]  /*3d90*/  LOP3.LUT R4, RZ, UR4, RZ, 0x33, !PT ;  /* 0x00000004ff047c12 */ /* 0x000fe2000f8e33ff */
[----:B------:R-:W-:Y:S02]  /*3da0*/  VOTEU.ANY UR4, UPT, PT ;  /* 0x0000000000047886 */ /* 0x000fe400038e0100 */
[----:B------:R-:W-:Y:S01]  /*3db0*/  UFLO.U32 UR4, UR4 ;  /* 0x00000004000472bd */ /* 0x000fe200080e0000 */
[----:B------:R-:W2:Y:S01]  /*3dc0*/  REDUX UR6, R4 ;  /* 0x00000000040673c4 */ /* 0x000ea20000000000 */
[----:B------:R-:W-:-:S06]  /*3dd0*/  IMAD.U32 R0, RZ, RZ, UR5 ;  /* 0x00000005ff007e24 */ /* 0x000fcc000f8e00ff */
[----:B------:R4:W-:Y:S01]  /*3de0*/  UTCATOMSWS.AND URZ, UR5 ;  /* 0x0000000500ff79e3 */ /* 0x0009e20008000000 */
[----:B------:R-:W3:Y:S01]  /*3df0*/  REDUX UR7, R0 ;  /* 0x00000000000773c4 */ /* 0x000ee20000000000 */
[----:B-1----:R-:W-:Y:S01]  /*3e00*/  ISETP.EQ.U32.AND P0, PT, R2, UR4, PT ;  /* 0x0000000402007c0c */ /* 0x002fe2000bf02070 */
[----:B--2---:R-:W-:Y:S01]  /*3e10*/  IMAD.U32 R2, RZ, RZ, UR6 ;  /* 0x00000006ff027e24 */ /* 0x004fe2000f8e00ff */
[----:B---3--:R-:W-:-:S11]  /*3e20*/  MOV R3, UR7 ;  /* 0x0000000700037c02 */ /* 0x008fd60008000f00 */
[----:B------:R4:W-:Y:S04]  /*3e30*/  @P0 ATOMS.AND RZ, [UR8+0x14], R3 ;  /* 0x00001403ffff098c */ /* 0x0009e8000a800008 */
[----:B------:R4:W-:Y:S01]  /*3e40*/  @P0 ATOMS.AND RZ, [UR8+0x18], R2 ;  /* 0x00001802ffff098c */ /* 0x0009e2000a800008 */
[----:B------:R-:W-:Y:S05]  /*3e50*/  BRA `(.L_x_74) ;  /* 0x0000000000147947 */ /* 0x000fea0003800000 */
.L_x_73:
[----:B------:R-:W-:Y:S02]  /*3e60*/  MOV R2, 0x3e80 ;  /* 0x00003e8000027802 */ /* 0x000fe40000000f00 */
[----:B---3-5:R-:W-:Y:S05]  /*3e70*/  CALL.REL.NOINC `($__internal_0_$__cuda_sm10x_tcgen05_guardrail_trap_col_being_dealloced_not_returned_by_alloc) ;  /* 0x00000064004c7944 */ /* 0x028fea0003c00000 */
[----:B------:R-:W-:Y:S05]  /*3e80*/  BRA `(.L_x_74) ;  /* 0x0000000000087947 */ /* 0x000fea0003800000 */
.L_x_72:
[----:B------:R-:W-:Y:S02]  /*3e90*/  MOV R2, 0x3eb0 ;  /* 0x00003eb000027802 */ /* 0x000fe40000000f00 */
[----:B---3-5:R-:W-:Y:S05]  /*3ea0*/  CALL.REL.NOINC `($__internal_2_$__cuda_sm10x_tcgen05_guardrail_trap_unallocated_columns_being_dealloced) ;  /* 0x0000006400587944 */ /* 0x028fea0003c00000 */
.L_x_74:
[----:B------:R-:W-:Y:S01]  /*3eb0*/  NOP ;  /* 0x0000000000007918 */ /* 0x000fe20000000000 */
[----:B----4-:R-:W-:Y:S05]  /*3ec0*/  EXIT ;  /* 0x000000000000794d */ /* 0x010fea0003800000 */
.L_x_56:
[----:B------:R-:W-:-:S09]  /*3ed0*/  UISETP.NE.OR UP0, UPT, UR17, 0x3, !UP3 ;  /* 0x000000031100788c */ /* 0x000fd2000df05670 */
[----:B------:R-:W-:Y:S05]  /*3ee0*/  BRA.U UP0, `(.L_x_75) ;  /* 0x0000001100587547 */ /* 0x000fea000b800000 */
[----:B------:R-:W1:Y:S01]  /*3ef0*/  S2UR UR10, SR_CgaCtaId ;  /* 0x00000000000a79c3 */ /* 0x000e620000008800 */
[----:B------:R-:W2:Y:S01]  /*3f00*/  LDCU UR31, c[0x0][0x370] ;  /* 0x00006e00ff1f77ac */ /* 0x000ea20008000800 */
[----:B------:R-:W-:Y:S02]  /*3f10*/  HFMA2 R13, -RZ, RZ, 0, 0 ;  /* 0x00000000ff0d7431 */ /* 0x000fe400000001ff */
[----:B------:R-:W-:Y:S01]  /*3f20*/  IMAD.MOV.U32 R15, RZ, RZ, 0x1 ;  /* 0x00000001ff0f7424 */ /* 0x000fe200078e00ff */
[----:B------:R-:W-:Y:S01]  /*3f30*/  MOV R7, 0x1000 ;  /* 0x0000100000077802 */ /* 0x000fe20000000f00 */
[----:B------:R-:W2:Y:S01]  /*3f40*/  LDCU.128 UR44, c[0x0][0xb10] ;  /* 0x00016200ff2c77ac */ /* 0x000ea20008000c00 */
[----:B------:R-:W-:Y:S01]  /*3f50*/  IMAD.MOV.U32 R14, RZ, RZ, RZ ;  /* 0x000000ffff0e7224 */ /* 0x000fe200078e00ff */
[----:B------:R-:W3:Y:S01]  /*3f60*/  LDC.64 R16, c[0x0][0x348] ;  /* 0x0000d200ff107b82 */ /* 0x000ee20000000a00 */
[----:B------:R-:W4:Y:S01]  /*3f70*/  LDCU UR30, c[0x0][0x374] ;  /* 0x00006e80ff1e77ac */ /* 0x000f220008000800 */
[----:B------:R-:W1:Y:S06]  /*3f80*/  LDCU UR15, c[0x0][0xb0c] ;  /* 0x00016180ff0f77ac */ /* 0x000e6c0008000800 */
[----:B------:R-:W3:Y:S01]  /*3f90*/  LDC.64 R2, c[0x0][0x888] ;  /* 0x00022200ff027b82 */ /* 0x000ee20000000a00 */
[----:B------:R-:W3:Y:S01]  /*3fa0*/  LDCU UR49, c[0x0][0xb20] ;  /* 0x00016400ff3177ac */ /* 0x000ee20008000800 */
[----:B------:R-:W3:Y:S06]  /*3fb0*/  LDCU UR4, c[0x0][0xb30] ;  /* 0x00016600ff0477ac */ /* 0x000eec0008000800 */
[----:B------:R-:W3:Y:S01]  /*3fc0*/  LDC.64 R4, c[0x0][0x890] ;  /* 0x00022400ff047b82 */ /* 0x000ee20000000a00 */
[----:B------:R-:W-:Y:S01]  /*3fd0*/  UMOV UR21, 0x400 ;  /* 0x0000040000157882 */ /* 0x000fe20000000000 */
[----:B--2---:R-:W-:-:S02]  /*3fe0*/  UIMAD.WIDE.U32 UR6, UR31, UR44, URZ ;  /* 0x0000002c1f0672a5 */ /* 0x004fc4000f8e00ff */
[----:B----4-:R-:W-:Y:S02]  /*3ff0*/  UIMAD.WIDE.U32 UR8, UR30, UR47, URZ ;  /* 0x0000002f1e0872a5 */ /* 0x010fe4000f8e00ff */
[----:B-1----:R-:W-:Y:S02]  /*4000*/  ULEA UR21, UR10, UR21, 0x18 ;  /* 0x000000150a157291 */ /* 0x002fe4000f8ec0ff */
[----:B------:R-:W-:Y:S02]  /*4010*/  UPLOP3.LUT UP3, UPT, UPT, UPT, UPT, 0x40, 0x4 ;  /* 0x000000000004789c */ /* 0x000fe40003f6e870 */
[----:B------:R-:W-:Y:S02]  /*4020*/  UIADD3 UR37, UPT, UPT, UR21, 0x68, URZ ;  /* 0x0000006815257890 */ /* 0x000fe4000fffe0ff */
[----:B------:R-:W-:Y:S02]  /*4030*/  UIADD3 UR33, UPT, UPT, UR21, 0x50, URZ ;  /* 0x0000005015217890 */ /* 0x000fe4000fffe0ff */
[----:B------:R-:W-:-:S02]  /*4040*/  UIADD3 UR25, UPT, UPT, UR21, 0x58, URZ ;  /* 0x0000005815197890 */ /* 0x000fc4000fffe0ff */
[----:B------:R-:W-:Y:S01]  /*4050*/  UIADD3 UR17, UPT, UPT, UR21, 0x60, URZ ;  /* 0x0000006015117890 */ /* 0x000fe2000fffe0ff */
[----:B------:R-:W-:Y:S01]  /*4060*/  UMOV UR6, UR7 ;  /* 0x0000000700067c82 */ /* 0x000fe20008000000 */
[----:B------:R-:W-:Y:S01]  /*4070*/  UMOV UR41, UR9 ;  /* 0x0000000900297c82 */ /* 0x000fe20008000000 */
[----:B------:R-:W-:Y:S02]  /*4080*/  UISETP.GE.AND UP0, UPT, UR42, 0x1, UPT ;  /* 0x000000012a00788c */ /* 0x000fe4000bf06270 */
[----:B------:R-:W-:Y:S01]  /*4090*/  UISETP.NE.AND UP4, UPT, UR42, 0x1, UPT ;  /* 0x000000012a00788c */ /* 0x000fe2000bf85270 */
[----:B------:R-:W1:Y:S01]  /*40a0*/  LDCU.64 UR22, c[0x0][0xb28] ;  /* 0x00016500ff1677ac */ /* 0x000e620008000a00 */
[----:B------:R-:W-:Y:S02]  /*40b0*/  UISETP.NE.AND UP6, UPT, UR15, 0x1, UPT ;  /* 0x000000010f00788c */ /* 0x000fe4000bfc5270 */
[----:B------:R-:W-:Y:S02]  /*40c0*/  UISETP.NE.AND UP5, UPT, UR46, 0x1, UPT ;  /* 0x000000012e00788c */ /* 0x000fe4000bfa5270 */
[----:B------:R-:W-:-:S02]  /*40d0*/  UPRMT UR37, UR10, 0x654, UR37 ;  /* 0x000006540a257896 */ /* 0x000fc40008000025 */
[----:B------:R-:W-:Y:S02]  /*40e0*/  USHF.R.U32.HI UR43, URZ, UR45, UR6 ;  /* 0x0000002dff2b7299 */ /* 0x000fe40008011606 */
[----:B------:R-:W-:Y:S02]  /*40f0*/  UPRMT UR40, UR10, 0x654, UR33 ;  /* 0x000006540a287896 */ /* 0x000fe40008000021 */
[----:B------:R-:W-:Y:S02]  /*4100*/  UPRMT UR39, UR10, 0x654, UR25 ;  /* 0x000006540a277896 */ /* 0x000fe40008000019 */
[----:B------:R-:W-:Y:S02]  /*4110*/  UPRMT UR38, UR10, 0x654, UR17 ;  /* 0x000006540a267896 */ /* 0x000fe40008000011 */
[----:B---3--:R-:W-:Y:S02]  /*4120*/  USHF.R.U32.HI UR41, URZ, UR49, UR41 ;  /* 0x00000031ff297299 */ /* 0x008fe40008011629 */
[----:B------:R-:W-:-:S11]  /*4130*/  UISETP.NE.AND UP2, UPT, UR4, 0x1, UPT ;  /* 0x000000010400788c */ /* 0x000fd6000bf45270 */
.L_x_86:
[C---:B------:R-:W-:Y:S02]  /*4140*/  LEA R12, R14.reuse, UR21, 0x3 ;  /* 0x000000150e0c7c11 */ /* 0x040fe4000f8e18ff */
[----:B------:R-:W-:Y:S02]  /*4150*/  SHF.L.U32 R9, R13, 0x1f, RZ ;  /* 0x0000001f0d097819 */ /* 0x000fe400000006ff */
[----:B------:R-:W-:Y:S02]  /*4160*/  LEA R10, R14, UR21, 0x4 ;  /* 0x000000150e0a7c11 */ /* 0x000fe4000f8e20ff */
[----:B--2---:R-:W2:Y:S02]  /*4170*/  SYNCS.PHASECHK.TRANS64.TRYWAIT P0, [R12+URZ+0xa0], R9 ;  /* 0x0000a0090c0075a7 */ /* 0x004ea400080011ff */
[----:B--2---:R-:W-:Y:S05]  /*4180*/  @!P0 BRA `(.L_x_76) ;  /* 0x0000005c003c8947 */ /* 0x004fea0003800000 */
.L_x_162:
[----:B--2---:R-:W2:Y:S01]  /*4190*/  LDS.128 R8, [R10+0x130] ;  /* 0x000130000a087984 */ /* 0x004ea20000000c00 */
[----:B------:R-:W-:Y:S01]  /*41a0*/  UISETP.GE.AND UP0, UPT, UR42, 0x1, UPT ;  /* 0x000000012a00788c */ /* 0x000fe2000bf06270 */
[----:B------:R-:W-:Y:S01]  /*41b0*/  @!PT LDS RZ, [RZ] ;  /* 0x00000000fffff984 */ /* 0x000fe20000000800 */
[----:B------:R-:W-:Y:S01]  /*41c0*/  @!PT LDS RZ, [RZ] ;  /* 0x00000000fffff984 */ /* 0x000fe20000000800 */
[----:B------:R-:W-:Y:S01]  /*41d0*/  @!PT LDS RZ, [RZ] ;  /* 0x00000000fffff984 */ /* 0x000fe20000000800 */
[----:B------:R-:W-:Y:S01]  /*41e0*/  @!PT LDS RZ, [RZ] ;  /* 0x00000000fffff984 */ /* 0x000fe20000000800 */
[----:B------:R3:W-:Y:S06]  /*41f0*/  MEMBAR.ALL.CTA ;  /* 0x0000000000007992 */ /* 0x0007ec0000008000 */
[----:B---3--:R-:W3:Y:S01]  /*4200*/  FENCE.VIEW.ASYNC.S ;  /* 0x00000000000073c6 */ /* 0x008ee20000000000 */
[----:B--2---:R-:W-:Y:S11]  /*4210*/  LOP3.LUT P0, RZ, R10, 0x1, RZ, 0xc0, !PT ;  /* 0x000000010aff7812 */ /* 0x004ff6000780c0ff */
[----:B------:R-:W-:Y:S02]  /*4220*/  @!UPT UIADD3 URZ, UPT, UPT, URZ, URZ, URZ ;  /* 0x000000fffffff290 */ /* 0x000fe4000fffe0ff */
[----:B---3--:R-:W-:Y:S01]  /*4230*/  VOTEU.ANY UP1, P0 ;  /* 0x0000000000ff7886 */ /* 0x008fe20000020100 */
[----:B------:R-:W-:Y:S11]  /*4240*/  PLOP3.LUT P0, PT, PT, PT, UP1, 0x80, 0x8 ;  /* 0x000000000008781c */ /* 0x000ff60003f0f018 */
[----:B------:R-:W-:Y:S02]  /*4250*/  @!UPT UIADD3 URZ, UPT, UPT, URZ, URZ, URZ ;  /* 0x000000fffffff290 */ /* 0x000fe4000fffe0ff */
[----:B------:R-:W-:Y:S02]  /*4260*/  @P0 SHF.R.U32.HI R0, RZ, 0x10, R9 ;  /* 0x00000010ff000819 */ /* 0x000fe40000011609 */
[----:B------:R-:W-:Y:S02]  /*4270*/  @P0 MOV R6, R8 ;  /* 0x0000000800060202 */ /* 0x000fe40000000f00 */
[----:B------:R-:W-:Y:S01]  /*4280*/  @P0 R2UR UR4, R0 ;  /* 0x00000000000402ca */ /* 0x000fe200000e0000 */
[----:B------:R-:W-:Y:S01]  /*4290*/  VIADD R0, R12, 0xb0 ;  /* 0x000000b00c007836 */ /* 0x000fe20000000000 */
[----:B------:R-:W-:Y:S02]  /*42a0*/  @P0 LOP3.LUT R8, R9, 0xffff, RZ, 0xc0, !PT ;  /* 0x0000ffff09080812 */ /* 0x000fe400078ec0ff */
[----:B------:R-:W-:Y:S02]  /*42b0*/  @P0 R2UR UR6, R6 ;  /* 0x00000000060602ca */ /* 0x000fe400000e0000 */
[----:B------:R-:W-:Y:S02]  /*42c0*/  PRMT R0, RZ, 0x654, R0 ;  /* 0x00000654ff007816 */ /* 0x000fe40000000000 */
[----:B------:R-:W-:Y:S02]  /*42d0*/  @P0 R2UR UR5, R8 ;  /* 0x00000000080502ca */ /* 0x000fe400000e0000 */
[----:B------:R2:W-:Y:S03]  /*42e0*/  SYNCS.ARRIVE.TRANS64.RED.A1T0 RZ, [R0+URZ], RZ ;  /* 0x000000ff00ff79a7 */ /* 0x0005e600081004ff */
[----:B------:R-:W-:Y:S04]  /*42f0*/  @UP1 UMOV UR29, UR4 ;  /* 0x00000004001d1c82 */ /* 0x000fe80008000000 */
[----:B------:R-:W-:Y:S04]  /*4300*/  @UP1 UMOV UR14, UR6 ;  /* 0x00000006000e1c82 */ /* 0x000fe80008000000 */
[----:B------:R-:W-:Y:S01]  /*4310*/  @UP1 UMOV UR13, UR5 ;  /* 0x00000005000d1c82 */ /* 0x000fe20008000000 */
[----:B------:R-:W-:Y:S05]  /*4320*/  BRA.U !UP0, `(.L_x_77) ;  /* 0x0000000108a47547 */ /* 0x000fea000b800000 */
[----:B------:R-:W-:Y:S02]  /*4330*/  UIMAD.WIDE.U32 UR18, UR13, UR47, URZ ;  /* 0x0000002f0d1272a5 */ /* 0x000fe4000f8e00ff */
[----:B------:R-:W-:Y:S02]  /*4340*/  UIMAD.WIDE.U32 UR26, UR14, UR44, URZ ;  /* 0x0000002c0e1a72a5 */ /* 0x000fe4000f8e00ff */
[----:B------:R-:W-:Y:S02]  /*4350*/  USEL UR4, UR30, UR41, !UP5 ;  /* 0x000000291e047287 */ /* 0x000fe4000e800000 */
[----:B------:R-:W-:Y:S02]  /*4360*/  USEL UR7, UR31, UR43, !UP6 ;  /* 0x0000002b1f077287 */ /* 0x000fe4000f000000 */
[----:B-1----:R-:W-:Y:S02]  /*4370*/  UIMAD.WIDE.U32 UR8, UR4, UR22, URZ ;  /* 0x00000016040872a5 */ /* 0x002fe4000f8e00ff */
[----:B------:R-:W-:Y:S01]  /*4380*/  UIMAD.WIDE.U32 UR10, UR7, UR22, URZ ;  /* 0x00000016070a72a5 */ /* 0x000fe2000f8e00ff */
[----:B------:R-:W-:Y:S02]  /*4390*/  UMOV UR5, UR19 ;  /* 0x0000001300057c82 */ /* 0x000fe40008000000 */
[----:B------:R-:W-:Y:S03]  /*43a0*/  USHF.R.U32.HI UR6, URZ, UR49, UR5 ;  /* 0x00000031ff067299 */ /* 0x000fe60008011605 */
[----:B------:R-:W-:Y:S01]  /*43b0*/  UMOV UR5, UR27 ;  /* 0x0000001b00057c82 */ /* 0x000fe20008000000 */
[----:B------:R-:W-:Y:S02]  /*43c0*/  USEL UR6, UR13, UR6, !UP5 ;  /* 0x000000060d067287 */ /* 0x000fe4000e800000 */
[----:B------:R-:W-:Y:S03]  /*43d0*/  USHF.R.U32.HI UR12, URZ, UR45, UR5 ;  /* 0x0000002dff0c7299 */ /* 0x000fe60008011605 */
[----:B------:R-:W-:Y:S02]  /*43e0*/  UMOV UR5, UR9 ;  /* 0x0000000900057c82 */ /* 0x000fe40008000000 */
[----:B------:R-:W-:Y:S03]  /*43f0*/  @UP4 USHF.R.U32.HI UR4, URZ, UR23, UR5 ;  /* 0x00000017ff044299 */ /* 0x000fe60008011605 */
[----:B------:R-:W-:Y:S01]  /*4400*/  UMOV UR5, UR11 ;  /* 0x0000000b00057c82 */ /* 0x000fe20008000000 */
[----:B------:R-:W-:Y:S02]  /*4410*/  UIMAD UR4, UR42, UR4, URZ ;  /* 0x000000042a0472a4 */ /* 0x000fe4000f8e02ff */
[----:B------:R-:W-:Y:S02]  /*4420*/  @UP4 USHF.R.U32.HI UR7, URZ, UR23, UR5 ;  /* 0x00000017ff074299 */ /* 0x000fe40008011605 */
[----:B------:R-:W-:Y:S02]  /*4430*/  UIMAD.WIDE.U32 UR10, UR6, UR22, URZ ;  /* 0x00000016060a72a5 */ /* 0x000fe4000f8e00ff */
[----:B------:R-:W-:Y:S02]  /*4440*/  USEL UR5, UR14, UR12, !UP6 ;  /* 0x0000000c0e057287 */ /* 0x000fe4000f000000 */
[----:B------:R-:W-:Y:S02]  /*4450*/  UIMAD UR8, UR42, UR7, URZ ;  /* 0x000000072a0872a4 */ /* 0x000fe4000f8e02ff */
[----:B------:R-:W-:Y:S03]  /*4460*/  UISETP.GE.AND UP0, UPT, UR6, UR4, UPT ;  /* 0x000000040600728c */ /* 0x000fe6000bf06270 */
[----:B------:R-:W-:Y:S01]  /*4470*/  UMOV UR4, UR11 ;  /* 0x0000000b00047c82 */ /* 0x000fe20008000000 */
[----:B------:R-:W-:Y:S02]  /*4480*/  UISETP.GE.OR UP0, UPT, UR5, UR8, UP0 ;  /* 0x000000080500728c */ /* 0x000fe40008706670 */
[----:B------:R-:W-:Y:S02]  /*4490*/  USHF.R.U32.HI UR4, URZ, UR23, UR4 ;  /* 0x00000017ff047299 */ /* 0x000fe40008011604 */
[----:B------:R-:W-:Y:S02]  /*44a0*/  UIMAD.WIDE.U32 UR8, UR5, UR22, URZ ;  /* 0x00000016050872a5 */ /* 0x000fe4000f8e00ff */
[----:B------:R-:W-:Y:S04]  /*44b0*/  USEL UR10, UR6, UR4, !UP4 ;  /* 0x00000004060a7287 */ /* 0x000fe8000e000000 */
[----:B------:R-:W-:Y:S01]  /*44c0*/  UIADD3 UR11, UPT, UPT, -UR10, URZ, URZ ;  /* 0x000000ff0a0b7290 */ /* 0x000fe2000fffe1ff */
[----:B------:R-:W-:Y:S02]  /*44d0*/  @!UP0 UMOV UR4, UR9 ;  /* 0x0000000900048c82 */ /* 0x000fe40008000000 */
[----:B------:R-:W-:Y:S02]  /*44e0*/  @!UP0 USHF.R.U32.HI UR4, URZ, UR23, UR4 ;  /* 0x00000017ff048299 */ /* 0x000fe40008011604 */
[----:B------:R-:W-:Y:S02]  /*44f0*/  UIMAD UR8, UR42, UR11, UR6 ;  /* 0x0000000b2a0872a4 */ /* 0x000fe4000f8e0206 */
[----:B------:R-:W-:Y:S04]  /*4500*/  @!UP0 USEL UR4, UR5, UR4, !UP4 ;  /* 0x0000000405048287 */ /* 0x000fe8000e000000 */
[----:B------:R-:W-:Y:S02]  /*4510*/  @!UP0 UIMAD UR8, UR7, UR8, UR4 ;  /* 0x00000008070882a4 */ /* 0x000fe4000f8e0204 */
[----:B------:R-:W-:Y:S02]  /*4520*/  @!UP0 UIADD3 UR9, UPT, UPT, UR10, -UR4, URZ ;  /* 0x800000040a098290 */ /* 0x000fe4000fffe0ff */
[----:B------:R-:W-:Y:S02]  /*4530*/  UIADD3 UR4, UPT, UPT, -UR5, URZ, URZ ;  /* 0x000000ff05047290 */ /* 0x000fe4000fffe1ff */
[----:B------:R-:W-:Y:S02]  /*4540*/  UIADD3 UR7, UPT, UPT, -UR6, URZ, URZ ;  /* 0x000000ff06077290 */ /* 0x000fe4000fffe1ff */
[----:B------:R-:W-:Y:S02]  /*4550*/  @!UP0 UIMAD UR6, UR9, UR42, UR5 ;  /* 0x0000002a090682a4 */ /* 0x000fe4000f8e0205 */
[----:B------:R-:W-:Y:S02]  /*4560*/  UIMAD UR14, UR15, UR4, UR14 ;  /* 0x000000040f0e72a4 */ /* 0x000fe4000f8e020e */
[----:B------:R-:W-:Y:S01]  /*4570*/  UIMAD UR13, UR46, UR7, UR13 ;  /* 0x000000072e0d72a4 */ /* 0x000fe2000f8e020d */
[----:B------:R-:W-:Y:S02]  /*4580*/  @!UP0 UMOV UR5, UR8 ;  /* 0x0000000800058c82 */ /* 0x000fe40008000000 */
[----:B------:R-:W-:Y:S02]  /*4590*/  UIMAD UR14, UR5, UR15, UR14 ;  /* 0x0000000f050e72a4 */ /* 0x000fe4000f8e020e */
[----:B------:R-:W-:Y:S11]  /*45a0*/  UIMAD UR13, UR6, UR46, UR13 ;  /* 0x0000002e060d72a4 */ /* 0x000ff6000f8e020d */
[----:B------:R-:W-:Y:S01]  /*45b0*/  @!UPT UIADD3 URZ, UPT, UPT, URZ, URZ, URZ ;  /* 0x000000fffffff290 */ /* 0x000fe2000fffe0ff */
.L_x_77:
[----:B------:R-:W3:Y:S01]  /*45c0*/  @!UP2 LDCU.128 UR8, c[0x0][0xb10] ;  /* 0x00016200ff08a7ac */ /* 0x000ee20008000c00 */
[C---:B------:R-:W-:Y:S02]  /*45d0*/  ISETP.NE.U32.AND P1, PT, R4.reuse, RZ, PT ;  /* 0x000000ff0400720c */ /* 0x040fe40003f25070 */
[----:B------:R-:W-:Y:S02]  /*45e0*/  ISETP.NE.U32.AND P0, PT, R4, RZ, PT ;  /* 0x000000ff0400720c */ /* 0x000fe40003f05070 */
[C---:B------:R-:W-:Y:S02]  /*45f0*/  ISETP.NE.AND.EX P1, PT, R5.reuse, RZ, PT, P1 ;  /* 0x000000ff0500720c */ /* 0x040fe40003f25310 */
[----:B------:R-:W-:Y:S01]  /*4600*/  ISETP.NE.AND.EX P0, PT, R5, RZ, PT, P0 ;  /* 0x000000ff0500720c */ /* 0x000fe20003f05300 */
[----:B------:R-:W4:Y:S01]  /*4610*/  @!UP2 LDCU UR5, c[0x0][0xb0c] ;  /* 0x00016180ff05a7ac */ /* 0x000f220008000800 */
[----:B------:R-:W-:Y:S01]  /*4620*/  SHF.L.U32 R9, R15, 0x1f, RZ ;  /* 0x0000001f0f097819 */ /* 0x000fe200000006ff */
[----:B------:R-:W-:Y:S02]  /*4630*/  USHF.L.U32 UR35, UR16, 0x6, URZ ;  /* 0x0000000610237899 */ /* 0x000fe400080006ff */
[----:B------:R-:W-:Y:S02]  /*4640*/  USHF.L.U32 UR34, UR20, 0x8, URZ ;  /* 0x0000000814227899 */ /* 0x000fe400080006ff */
[----:B---3--:R-:W-:Y:S07]  /*4650*/  UIMAD.WIDE.U32 UR6, UR14, UR8, URZ ;  /* 0x000000080e0672a5 */ /* 0x008fee000f8e00ff */
[----:B------:R-:W-:Y:S01]  /*4660*/  @!UP2 UMOV UR4, UR7 ;  /* 0x000000070004ac82 */ /* 0x000fe20008000000 */
[----:B----4-:R-:W-:Y:S02]  /*4670*/  @!UP2 UISETP.NE.AND UP0, UPT, UR5, 0x1, UPT ;  /* 0x000000010500a88c */ /* 0x010fe4000bf05270 */
[----:B------:R-:W-:Y:S02]  /*4680*/  @!UP2 USHF.R.U32.HI UR4, URZ, UR9, UR4 ;  /* 0x00000009ff04a299 */ /* 0x000fe40008011604 */
[----:B------:R-:W-:Y:S02]  /*4690*/  UIMAD.WIDE.U32 UR6, UR13, UR11, URZ ;  /* 0x0000000b0d0672a5 */ /* 0x000fe4000f8e00ff */
[----:B------:R-:W-:Y:S02]  /*46a0*/  @!UP2 USEL UR8, UR14, UR4, !UP0 ;  /* 0x000000040e08a287 */ /* 0x000fe4000c000000 */
[----:B------:R-:W-:Y:S03]  /*46b0*/  @!UP2 UISETP.NE.AND UP0, UPT, UR10, 0x1, UPT ;  /* 0x000000010a00a88c */ /* 0x000fe6000bf05270 */
[----:B------:R-:W-:Y:S02]  /*46c0*/  @!UP2 UMOV UR6, UR7 ;  /* 0x000000070006ac82 */ /* 0x000fe40008000000 */
[----:B------:R-:W3:Y:S02]  /*46d0*/  @!UP2 LDCU UR4, c[0x0][0xb20] ;  /* 0x00016400ff04a7ac */ /* 0x000ee40008000800 */
[----:B---3--:R-:W-:Y:S04]  /*46e0*/  @!UP2 USHF.R.U32.HI UR6, URZ, UR4, UR6 ;  /* 0x00000004ff06a299 */ /* 0x008fe80008011606 */
[----:B------:R-:W-:Y:S04]  /*46f0*/  @!UP2 USEL UR6, UR13, UR6, !UP0 ;  /* 0x000000060d06a287 */ /* 0x000fe8000c000000 */
[----:B------:R-:W-:Y:S02]  /*4700*/  @!UP2 UIADD3 UR4, UPT, UPT, -UR8, UR6, URZ ;  /* 0x000000060804a290 */ /* 0x000fe4000fffe1ff */
[----:B------:R-:W-:Y:S02]  /*4710*/  @!UP2 UIADD3 UR6, UPT, UPT, UR8, -UR6, URZ ;  /* 0x800000060806a290 */ /* 0x000fe4000fffe0ff */
[----:B------:R-:W-:Y:S02]  /*4720*/  @!UP2 UIMAD UR14, UR4, UR5, UR14 ;  /* 0x00000005040ea2a4 */ /* 0x000fe4000f8e020e */
[----:B------:R-:W-:Y:S01]  /*4730*/  @!UP2 UIMAD UR13, UR6, UR10, UR13 ;  /* 0x0000000a060da2a4 */ /* 0x000fe2000f8e020d */
[----:B------:R-:W-:Y:S11]  /*4740*/  BRA.U UP3, `(.L_x_78) ;  /* 0x0000000103107547 */ /* 0x000ff6000b800000 */
[----:B--2---:R-:W-:Y:S04]  /*4750*/  MOV R0, UR48 ;  /* 0x0000003000007c02 */ /* 0x004fe80008000f00 */
[----:B------:R-:W-:Y:S04]  /*4760*/  SHF.L.U32 R11, R0, 0x1f, RZ ;  /* 0x0000001f000b7819 */ /* 0x000fe800000006ff */
[----:B------:R-:W2:Y:S02]  /*4770*/  SYNCS.PHASECHK.TRANS64.TRYWAIT P2, [UR21+0x98], R11 ;  /* 0x0000980bff0075a7 */ /* 0x000ea40008041115 */
[----:B--2---:R-:W-:Y:S05]  /*4780*/  @!P2 BRA `(.L_x_79) ;  /* 0x0000005400d0a947 */ /* 0x004fea0003800000 */
.L_x_78:
[----:B------:R-:W-:Y:S05]  /*4790*/  @!P1 BRA `(.L_x_80) ;  /* 0x0000000000309947 */ /* 0x000fea0003800000 */
[----:B------:R-:W-:Y:S01]  /*47a0*/  ISETP.NE.U32.AND P1, PT, R2, RZ, PT ;  /* 0x000000ff0200720c */ /* 0x000fe20003f25070 */
[----:B------:R-:W3:Y:S01]  /*47b0*/  LDCU.64 UR4, c[0x0][0x358] ;  /* 0x00006b00ff0477ac */ /* 0x000ee20008000a00 */
[----:B------:R-:W-:Y:S02]  /*47c0*/  IMAD.MOV.U32 R85, RZ, RZ, 0x1 ;  /* 0x00000001ff557424 */ /* 0x000fe400078e00ff */
[----:B------:R-:W-:Y:S11]  /*47d0*/  ISETP.NE.AND.EX P1, PT, R3, RZ, PT, P1 ;  /* 0x000000ff0300720c */ /* 0x000ff60003f25310 */
[----:B------:R-:W-:Y:S02]  /*47e0*/  @!UPT UIADD3 URZ, UPT, UPT, URZ, URZ, URZ ;  /* 0x000000fffffff290 */ /* 0x000fe4000fffe0ff */
[----:B--2---:R-:W2:Y:S01]  /*47f0*/  @P1 LDC.64 R10, c[0x0][0x888] ;  /* 0x00022200ff0a1b82 */ /* 0x004ea20000000a00 */
[----:B------:R-:W-:Y:S04]  /*4800*/  @P1 IMAD R0, R4, UR36, RZ ;  /* 0x0000002404001c24 */ /* 0x000fe8000f8e02ff */
[----:B--2---:R-:W-:Y:S04]  /*4810*/  @P1 IMAD.WIDE R10, R0, 0x4, R10 ;  /* 0x00000004000a1825 */ /* 0x004fe800078e020a */
[----:B------:R-:W-:Y:S01]  /*4820*/  HFMA2 R0, -RZ, RZ, 0, 5.9604644775390625e-08 ;  /* 0x00000001ff007431 */ /* 0x000fe200000001ff */
[----:B---3-5:R3:W5:Y:S04]  /*4830*/  @P1 LDG.E R41, desc[UR4][R10.64] ;  /* 0x000000040a291981 */ /* 0x028768000c1e1900 */
[----:B------:R-:W-:Y:S01]  /*4840*/  @!P1 PRMT R85, R0, 0x7610, R85 ;  /* 0x0000761000559816 */ /* 0x000fe20000000055 */
[----:B---3--:R-:W4:Y:S06]  /*4850*/  @!P1 LDC R41, c[0x0][0x880] ;  /* 0x00022000ff299b82 */ /* 0x008f2c0000000800 */
.L_x_80:
[----:B----45:R-:W-:Y:S01]  /*4860*/  @!P0 FSETP.EQ.AND P1, PT, R41, RZ, PT ;  /* 0x000000ff2900820b */ /* 0x030fe20003f22000 */
[----:B------:R-:W-:Y:S01]  /*4870*/  @!UPT UIADD3 URZ, UPT, UPT, URZ, URZ, URZ ;  /* 0x000000fffffff290 */ /* 0x000fe2000fffe0ff */
[----:B------:R-:W-:Y:S11]  /*4880*/  @!P0 BRA `(.L_x_81) ;  /* 0x0000000000188947 */ /* 0x000ff60003800000 */
[----:B------:R-:W-:Y:S02]  /*4890*/  LOP3.LUT P0, RZ, R85, 0xff, RZ, 0xc0, !PT ;  /* 0x000000ff55ff7812 */ /* 0x000fe4000780c0ff */
[----:B------:R-:W-:Y:S04]  /*48a0*/  ISETP.NE.U32.AND P1, PT, R2, RZ, PT ;  /* 0x000000ff0200720c */ /* 0x000fe80003f25070 */
[----:B------:R-:W-:Y:S04]  /*48b0*/  ISETP.NE.AND.EX P1, PT, R3, RZ, PT, P1 ;  /* 0x000000ff0300720c */ /* 0x000fe80003f25310 */
[----:B------:R-:W-:Y:S03]  /*48c0*/  PLOP3.LUT P1, PT, P1, PT, PT, 0x8, 0x80 ;  /* 0x000000000080781c */ /* 0x000fe60000f2e170 */
[----:B------:R-:W-:Y:S11]  /*48d0*/  @P0 FSETP.EQ.AND P1, PT, R41, RZ, PT ;  /* 0x000000ff2900020b */ /* 0x000ff60003f22000 */
[----:B------:R-:W-:Y:S02]  /*48e0*/  @!UPT UIADD3 URZ, UPT, UPT, URZ, URZ, URZ ;  /* 0x000000fffffff290 */ /* 0x000fe4000fffe0ff */
.L_x_81:
[----:B------:R-:W3:Y:S01]  /*48f0*/  SYNCS.PHASECHK.TRANS64.TRYWAIT P2, [UR21+0x70], R9 ;  /* 0x00007009ff0075a7 */ /* 0x000ee20008041115 */
[----:B------:R-:W-:Y:S04]  /*4900*/  ELECT P0, URZ, PT ;  /* 0x0000000000ff782f */ /* 0x000fe80003800000 */
[----:B------:R-:W-:Y:S11]  /*4910*/  PLOP3.LUT P1, PT, P1, P0, PT, 0xf2, 0x2f ;  /* 0x00000000002f781c */ /* 0x000ff60000f21e72 */
[----:B------:R-:W-:Y:S02]  /*4920*/  @!UPT UIADD3 URZ, UPT, UPT, URZ, URZ, URZ ;  /* 0x000000fffffff290 */ /* 0x000fe4000fffe0ff */
[----:B------:R-:W-:Y:S05]  /*4930*/  @!P1 IADD3 R8, P0, PT, R16, 0x580, RZ ;  /* 0x0000058010089810 */ /* 0x000fea0007f1e0ff */
[----:B------:R-:W-:Y:S01]  /*4940*/  @!P1 IMAD.X R6, RZ, RZ, R17, P0 ;  /* 0x000000ffff069224 */ /* 0x000fe200000e0611 */
[----:B---3--:R-:W-:Y:S07]  /*4950*/  @!P2 BRA `(.L_x_82) ;  /* 0x000000540074a947 */ /* 0x008fee0003800000 */
.L_x_165:
[----:B------:R-:W-:Y:S01]  /*4960*/  @!P1 R2UR UR5, R8 ;  /* 0x00000000080592ca */ /* 0x000fe200000e0000 */
[----:B------:R-:W-:Y:S01]  /*4970*/  VOTEU.ALL UP0, P1 ;  /* 0x0000000000ff7886 */ /* 0x000fe20000800000 */
[----:B------:R-:W-:Y:S01]  /*4980*/  @!P1 R2UR UR4, R6 ;  /* 0x00000000060492ca */ /* 0x000fe200000e0000 */
[----:B--2---:R-:W-:Y:S01]  /*4990*/  @!P1 IMAD.MOV.U32 R0, RZ, RZ, 0x1000 ;  /* 0x00001000ff009424 */ /* 0x004fe200078e00ff */
[----:B------:R-:W-:Y:S01]  /*49a0*/  UMOV UR6, 0x0 ;  /* 0x0000000000067882 */ /* 0x000fe20000000000 */
[----:B------:R-:W-:Y:S01]  /*49b0*/  UMOV UR7, 0x10000000 ;  /* 0x1000000000077882 */ /* 0x000fe20000000000 */
[----:B------:R-:W-:Y:S01]  /*49c0*/  @!UP0 UIADD3 UR32, UPT, UPT, UR21, 0x200, URZ ;  /* 0x0000020015208890 */ /* 0x000fe2000fffe0ff */
[----:B------:R-:W-:Y:S01]  /*49d0*/  @!P1 IADD3 R8, P0, PT, R16, 0x580, RZ ;  /* 0x0000058010089810 */ /* 0x000fe20007f1e0ff */
[----:B------:R-:W-:Y:S04]  /*49e0*/  VOTEU.ALL UP0, P1 ;  /* 0x0000000000ff7886 */ /* 0x000fe80000800000 */
[----:B------:R-:W-:Y:S02]  /*49f0*/  @!P1 IMAD.X R6, RZ, RZ, R17, P0 ;  /* 0x000000ffff069224 */ /* 0x000fe400000e0611 */
[----:B------:R-:W-:Y:S02]  /*4a00*/  IMAD.U32 R10, RZ, RZ, UR5 ;  /* 0x00000005ff0a7e24 */ /* 0x000fe4000f8e00ff */
[----:B------:R-:W-:Y:S03]  /*4a10*/  IMAD.U32 R11, RZ, RZ, UR4 ;  /* 0x00000004ff0b7e24 */ /* 0x000fe6000f8e00ff */
[----:B------:R-:W-:Y:S02]  /*4a20*/  @!P1 R2UR UR4, R10 ;  /* 0x000000000a0492ca */ /* 0x000fe400000e0000 */
[----:B------:R-:W-:Y:S11]  /*4a30*/  @!P1 R2UR UR5, R11 ;  /* 0x000000000b0592ca */ /* 0x000ff600000e0000 */
[----:B------:R-:W-:Y:S02]  /*4a40*/  @!UPT UIADD3 URZ, UPT, UPT, URZ, URZ, URZ ;  /* 0x000000fffffff290 */ /* 0x000fe4000fffe0ff */
[----:B------:R2:W-:Y:S01]  /*4a50*/  @!UP0 UTMALDG.3D [UR32], [UR4], desc[UR6] ;  /* 0x00000620040085b4 */ /* 0x0005e20008011000 */
[----:B------:R2:W-:Y:S01]  /*4a60*/  @!P1 SYNCS.ARRIVE.TRANS64.RED.A0TR RZ, [UR21+0x50], R0 ;  /* 0x00005000ffff99a7 */ /* 0x0005e20008300415 */
[----:B------:R-:W-:Y:S01]  /*4a70*/  SYNCS.ARRIVE.TRANS64.RED.A1T0 RZ, [UR40], RZ ;  /* 0x000000ffffff79a7 */ /* 0x000fe20008100428 */
[----:B------:R-:W3:Y:S02]  /*4a80*/  SYNCS.PHASECHK.TRANS64.TRYWAIT P2, [UR21+0x78], R9 ;  /* 0x00007809ff0075a7 */ /* 0x000ee40008041115 */
[----:B--23--:R-:W-:Y:S05]  /*4a90*/  @!P2 BRA `(.L_x_83) ;  /* 0x00000054003ca947 */ /* 0x00cfea0003800000 */
.L_x_167:
        /* <DEDUP_REMOVED lines=8> */
[----:B------:R-:W-:Y:S01]  /*4b20*/  @!UP0 UIADD3 UR24, UPT, UPT, UR21, 0x1200, URZ ;  /* 0x0000120015188890 */ /* 0x000fe2000fffe0ff */
[----:B------:R-:W-:Y:S01]  /*4b30*/  VOTEU.ALL UP0, P1 ;  /* 0x0000000000ff7886 */ /* 0x000fe20000800000 */
[----:B------:R-:W-:Y:S01]  /*4b40*/  UMOV UR27, UR35 ;  /* 0x00000023001b7c82 */ /* 0x000fe20008000000 */
[----:B------:R-:W-:Y:S02]  /*4b50*/  UMOV UR28, UR36 ;  /* 0x00000024001c7c82 */ /* 0x000fe40008000000 */
[----:B------:R-:W-:Y:S02]  /*4b60*/  IMAD.U32 R10, RZ, RZ, UR5 ;  /* 0x00000005ff0a7e24 */ /* 0x000fe4000f8e00ff */
[----:B------:R-:W-:Y:S02]  /*4b70*/  IMAD.U32 R11, RZ, RZ, UR4 ;  /* 0x00000004ff0b7e24 */ /* 0x000fe4000f8e00ff */
[----:B------:R-:W-:Y:S01]  /*4b80*/  @!P1 IMAD.X R6, RZ, RZ, R17, P0 ;  /* 0x000000ffff069224 */ /* 0x000fe200000e0611 */
        /* <DEDUP_REMOVED lines=8> */
.L_x_169:
[----:B------:R-:W-:Y:S01]  /*4c10*/  @!P1 R2UR UR5, R8 ;  /* 0x00000000080592ca */ /* 0x000fe200000e0000 */
[----:B------:R-:W-:Y:S01]  /*4c20*/  VOTEU.ALL UP0, P1 ;  /* 0x0000000000ff7886 */ /* 0x000fe20000800000 */
[----:B------:R-:W-:Y:S01]  /*4c30*/  @!P1 R2UR UR4, R6 ;  /* 0x00000000060492ca */ /* 0x000fe200000e0000 */
[----:B--2---:R-:W-:Y:S01]  /*4c40*/  @!P1 IMAD.MOV.U32 R0, RZ, RZ, 0x1000 ;  /* 0x00001000ff009424 */ /* 0x004fe200078e00ff */
[----:B------:R-:W-:Y:S01]  /*4c50*/  UMOV UR6, 0x0 ;  /* 0x0000000000067882 */ /* 0x000fe20000000000 */
[----:B------:R-:W-:Y:S01]  /*4c60*/  UMOV UR7, 0x10000000 ;  /* 0x1000000000077882 */ /* 0x000fe20000000000 */
[----:B------:R-:W-:Y:S01]  /*4c70*/  @!UP0 UIADD3 UR18, UPT, UPT, UR34, 0x80, URZ ;  /* 0x0000008022128890 */ /* 0x000fe2000fffe0ff */
[----:B------:R-:W-:Y:S01]  /*4c80*/  VIADD R14, R14, 0x1 ;  /* 0x000000010e0e7836 */ /* 0x000fe20000000000 */
[----:B------:R-:W-:Y:S01]  /*4c90*/  @!UP0 UIADD3 UR16, UPT, UPT, UR21, 0x2200, URZ ;  /* 0x0000220015108890 */ /* 0x000fe2000fffe0ff */
[----:B------:R-:W-:Y:S01]  /*4ca0*/  VOTEU.ALL UP0, P1 ;  /* 0x0000000000ff7886 */ /* 0x000fe20000800000 */
[----:B------:R-:W-:Y:S01]  /*4cb0*/  UMOV UR19, UR35 ;  /* 0x0000002300137c82 */ /* 0x000fe20008000000 */
[----:B------:R-:W-:Y:S02]  /*4cc0*/  UMOV UR20, UR36 ;  /* 0x0000002400147c82 */ /* 0x000fe40008000000 */
        /* <DEDUP_REMOVED lines=10> */
.L_x_171:
[----:B------:R-:W-:Y:S01]  /*4d70*/  @!P1 IADD3 R6, P0, PT, R16, 0x580, RZ ;  /* 0x0000058010069810 */ /* 0x000fe20007f1e0ff */
[----:B------:R-:W-:Y:S01]  /*4d80*/  VOTEU.ALL UP0, P1 ;  /* 0x0000000000ff7886 */ /* 0x000fe20000800000 */
[----:B------:R-:W-:Y:S01]  /*4d90*/  UMOV UR6, 0x0 ;  /* 0x0000000000067882 */ /* 0x000fe20000000000 */
[----:B------:R-:W-:Y:S01]  /*4da0*/  UMOV UR7, 0x10000000 ;  /* 0x1000000000077882 */ /* 0x000fe20000000000 */
[----:B------:R-:W-:Y:S01]  /*4db0*/  @!P1 R2UR UR5, R6 ;  /* 0x00000000060592ca */ /* 0x000fe200000e0000 */
[----:B--2---:R-:W-:Y:S01]  /*4dc0*/  @!P1 IMAD.X R0, RZ, RZ, R17, P0 ;  /* 0x000000ffff009224 */ /* 0x004fe200000e0611 */
[----:B------:R-:W-:Y:S01]  /*4dd0*/  @!UP0 UIADD3 UR10, UPT, UPT, UR34, 0xc0, URZ ;  /* 0x000000c0220a8890 */ /* 0x000fe2000fffe0ff */
[----:B------:R-:W-:Y:S01]  /*4de0*/  R2UR UR16, R87 ;  /* 0x00000000571072ca */ /* 0x000fe200000e0000 */
[----:B------:R-:W-:Y:S01]  /*4df0*/  @!UP0 UIADD3 UR8, UPT, UPT, UR21, 0x3200, URZ ;  /* 0x0000320015088890 */ /* 0x000fe2000fffe0ff */
[----:B------:R-:W-:Y:S01]  /*4e00*/  ISETP.NE.AND P0, PT, R14, 0x2, PT ;  /* 0x000000020e00780c */ /* 0x000fe20003f05270 */
[----:B------:R-:W-:Y:S01]  /*4e10*/  @!UP0 UIADD3 UR9, UPT, UPT, UR21, 0x68, URZ ;  /* 0x0000006815098890 */ /* 0x000fe2000fffe0ff */
[----:B------:R-:W-:Y:S01]  /*4e20*/  @!P1 R2UR UR4, R0 ;  /* 0x00000000000492ca */ /* 0x000fe200000e0000 */
[----:B------:R-:W-:Y:S01]  /*4e30*/  VOTEU.ALL UP0, P1 ;  /* 0x0000000000ff7886 */ /* 0x000fe20000800000 */
[----:B------:R-:W-:Y:S01]  /*4e40*/  UMOV UR11, UR35 ;  /* 0x00000023000b7c82 */ /* 0x000fe20008000000 */
[----:B------:R-:W-:Y:S01]  /*4e50*/  UMOV UR12, UR36 ;  /* 0x00000024000c7c82 */ /* 0x000fe20008000000 */
[----:B------:R-:W-:Y:S01]  /*4e60*/  SEL R0, RZ, 0x1, P0 ;  /* 0x00000001ff007807 */ /* 0x000fe20000000000 */
[----:B------:R-:W-:Y:S01]  /*4e70*/  UIADD3 UR20, UPT, UPT, UR13, UR59, URZ ;  /* 0x0000003b0d147290 */ /* 0x000fe2000fffe0ff */
[----:B------:R-:W-:Y:S01]  /*4e80*/  IMAD.U32 R8, RZ, RZ, UR5 ;  /* 0x00000005ff087e24 */ /* 0x000fe2000f8e00ff */
[----:B------:R-:W-:Y:S01]  /*4e90*/  LOP3.LUT R15, R15, 0x1, RZ, 0x3c, !PT ;  /* 0x000000010f0f7812 */ /* 0x000fe200078e3cff */
[----:B------:R-:W-:Y:S01]  /*4ea0*/  UPLOP3.LUT UP3, UPT, UPT, UPT, UPT, 0x80, 0x8 ;  /* 0x000000000008789c */ /* 0x000fe20003f6f070 */
[----:B------:R-:W-:Y:S01]  /*4eb0*/  LOP3.LUT R13, R13, R0, RZ, 0x3c, !PT ;  /* 0x000000000d0d7212 */ /* 0x000fe200078e3cff */
[----:B------:R-:W-:Y:S01]  /*4ec0*/  UIADD3 UR16, UPT, UPT, UR14, UR16, URZ ;  /* 0x000000100e107290 */ /* 0x000fe2000fffe0ff */
[----:B------:R-:W-:Y:S01]  /*4ed0*/  SEL R14, R14, RZ, P0 ;  /* 0x000000ff0e0e7207 */ /* 0x000fe20000000000 */
[----:B------:R-:W-:Y:S01]  /*4ee0*/  UMOV UR36, UR29 ;  /* 0x0000001d00247c82 */ /* 0x000fe20008000000 */
[----:B------:R-:W-:Y:S01]  /*4ef0*/  IMAD.U32 R9, RZ, RZ, UR4 ;  /* 0x00000004ff097e24 */ /* 0x000fe2000f8e00ff */
[----:B------:R-:W-:Y:S04]  /*4f00*/  @!P1 R2UR UR4, R8 ;  /* 0x00000000080492ca */ /* 0x000fe800000e0000 */
[----:B------:R-:W-:Y:S11]  /*4f10*/  @!P1 R2UR UR5, R9 ;  /* 0x00000000090592ca */ /* 0x000ff600000e0000 */
[----:B------:R-:W-:Y:S02]  /*4f20*/  @!UPT UIADD3 URZ, UPT, UPT, URZ, URZ, URZ ;  /* 0x000000fffffff290 */ /* 0x000fe4000fffe0ff */
[----:B------:R2:W-:Y:S01]  /*4f30*/  @!UP0 UTMALDG.3D [UR8], [UR4], desc[UR6] ;  /* 0x00000608040085b4 */ /* 0x0005e20008011000 */
[----:B------:R2:W-:Y:S01]  /*4f40*/  @!P1 SYNCS.ARRIVE.TRANS64.RED.A0TR RZ, [UR21+0x68], R7 ;  /* 0x00006807ffff99a7 */ /* 0x0005e20008300415 */
[----:B------:R-:W-:Y:S01]  /*4f50*/  SYNCS.ARRIVE.TRANS64.RED.A1T0 RZ, [UR37], RZ ;  /* 0x000000ffffff79a7 */ /* 0x000fe20008100425 */
[----:B------:R-:W-:Y:S05]  /*4f60*/  BRA.U UP1, `(.L_x_86) ;  /* 0xfffffff101747547 */ /* 0x000fea000b83ffff */
[----:B------:R-:W-:-:S04]  /*4f70*/  SHF.L.U32 R3, R15, 0x1f, RZ ;  /* 0x0000001f0f037819 */ /* 0x000fc800000006ff */
[----:B------:R-:W3:Y:S02]  /*4f80*/  SYNCS.PHASECHK.TRANS64.TRYWAIT P0, [UR21+0x70], R3 ;  /* 0x00007003ff0075a7 */ /* 0x000ee40008001115 */
[----:B---3--:R-:W-:Y:S05]  /*4f90*/  @!P0 BRA `(.L_x_87) ;  /* 0x0000005000448947 */ /* 0x008fea0003800000 */
.L_x_173:
[----:B------:R-:W4:Y:S02]  /*4fa0*/  SYNCS.PHASECHK.TRANS64.TRYWAIT P0, [UR21+0x78], R3 ;  /* 0x00007803ff0075a7 */ /* 0x000f240008001115 */
[----:B----4-:R-:W-:Y:S05]  /*4fb0*/  @!P0 BRA `(.L_x_88) ;  /* 0x0000005000548947 */ /* 0x010fea0003800000 */
.L_x_175:
[----:B------:R-:W4:Y:S02]  /*4fc0*/  SYNCS.PHASECHK.TRANS64.TRYWAIT P0, [UR21+0x80], R3 ;  /* 0x00008003ff0075a7 */ /* 0x000f240008001115 */
[----:B----4-:R-:W-:Y:S05]  /*4fd0*/  @!P0 BRA `(.L_x_89) ;  /* 0x0000005000648947 */ /* 0x010fea0003800000 */
.L_x_177:
[----:B---3--:R-:W-:-:S07]  /*4fe0*/  MOV R0, UR21 ;  /* 0x0000001500007c02 */ /* 0x008fce0008000f00 */
.L_x_90:
[----:B---3--:R-:W-:-:S04]  /*4ff0*/  SHF.L.U32 R3, R15, 0x1f, RZ ;  /* 0x0000001f0f037819 */ /* 0x008fc800000006ff */
[----:B------:R3:W4:Y:S03]  /*5000*/  SYNCS.PHASECHK.TRANS64.TRYWAIT P0, [R0+URZ+0x88], R3 ;  /* 0x00008803000075a7 */ /* 0x00072600080011ff */
[----:B----4-:R-:W-:Y:S05]  /*5010*/  @!P0 NANOSLEEP.SYNCS 0x989680 ;  /* 0x009896800000895d */ /* 0x010fea0003900000 */
[----:B------:R-:W4:Y:S02]  /*5020*/  @!P0 SYNCS.PHASECHK.TRANS64 P0, [R0+URZ+0x88], R3 ;  /* 0x00008803000085a7 */ /* 0x000f2400080010ff */
[----:B-12-4-:R-:W-:Y:S05]  /*5030*/  @P0 EXIT ;  /* 0x000000000000094d */ /* 0x016fea0003800000 */
[----:B------:R-:W-:Y:S05]  /*5040*/  BRA `(.L_x_90) ;  /* 0xfffffffc00e87947 */ /* 0x000fea000383ffff */
.L_x_75:
[----:B------:R-:W-:-:S06]  /*5050*/  UISETP.GE.AND UP0, UPT, UR17, 0x4, UPT ;  /* 0x000000041100788c */ /* 0x000fcc000bf06270 */
[----:B------:R-:W-:-:S13]  /*5060*/  PLOP3.LUT P0, PT, PT, PT, UP0, 0x80, 0x8 ;  /* 0x000000000008781c */ /* 0x000fda0003f0f008 */
[----:B------:R-:W-:Y:S05]  /*5070*/  @!P0 EXIT ;  /* 0x000000000000894d */ /* 0x000fea0003800000 */
[----:B------:R-:W1:Y:S08]  /*5080*/  S2UR UR4, SR_CgaCtaId ;  /* 0x00000000000479c3 */ /* 0x000e700000008800 */
[----:B------:R-:W-:Y:S01]  /*5090*/  BAR.SYNC.DEFER_BLOCKING 0x6, 0xa0 ;  /* 0x0182800000007b1d */ /* 0x000fe20000010000 */
[C---:B------:R-:W-:Y:S01]  /*50a0*/  IMAD.SHL.U32 R7, R95.reuse, 0x40, RZ ;  /* 0x000000405f077824 */ /* 0x040fe200078e00ff */
[C---:B------:R-:W-:Y:S01]  /*50b0*/  LOP3.LUT R97, R95.reuse, 0x60, RZ, 0xc0, !PT ;  /* 0x000000605f617812 */ /* 0x040fe200078ec0ff */
[----:B------:R-:W-:-:S02]  /*50c0*/  IMAD.SHL.U32 R4, R95, 0x20, RZ ;  /* 0x000000205f047824 */ /* 0x000fc400078e00ff */
[----:B------:R-:W-:Y:S02]  /*50d0*/  HFMA2 R36, -RZ, RZ, 0, 0 ;  /* 0x00000000ff247431 */ /* 0x000fe400000001ff */
[----:B------:R-:W-:Y:S01]  /*50e0*/  IMAD.SHL.U32 R6, R95, 0x2, RZ ;  /* 0x000000025f067824 */ /* 0x000fe200078e00ff */
[----:B------:R-:W-:Y:S01]  /*50f0*/  UMOV UR44, 0x400 ;  /* 0x00000400002c7882 */ /* 0x000fe20000000000 */
[----:B------:R-:W2:Y:S01]  /*5100*/  LDC.64 R82, c[0x0][0x8b0] ;  /* 0x00022c00ff527b82 */ /* 0x000ea20000000a00 */
[----:B------:R-:W-:Y:S01]  /*5110*/  LOP3.LUT R5, R7, 0x180, RZ, 0xc0, !PT ;  /* 0x0000018007057812 */ /* 0x000fe200078ec0ff */
[----:B------:R-:W-:Y:S01]  /*5120*/  IMAD.U32 R37, R95, 0x10000, RZ ;  /* 0x000100005f257824 */ /* 0x000fe200078e00ff */
[----:B------:R-:W-:Y:S01]  /*5130*/  LOP3.LUT R4, R4, 0xc00, RZ, 0xc0, !PT ;  /* 0x00000c0004047812 */ /* 0x000fe200078ec0ff */
[----:B------:R-:W-:Y:S01]  /*5140*/  IMAD.MOV.U32 R94, RZ, RZ, RZ ;  /* 0x000000ffff5e7224 */ /* 0x000fe200078e00ff */
[----:B------:R-:W-:Y:S01]  /*5150*/  LOP3.LUT R6, R5, 0x20, R6, 0xf8, !PT ;  /* 0x0000002005067812 */ /* 0x000fe200078ef806 */
[----:B------:R-:W-:Y:S01]  /*5160*/  IMAD.SHL.U32 R5, R95, 0x8, RZ ;  /* 0x000000085f057824 */ /* 0x000fe200078e00ff */
[----:B------:R-:W-:Y:S01]  /*5170*/  LOP3.LUT R4, R4, 0x40, R7, 0xf8, !PT ;  /* 0x0000004004047812 */ /* 0x000fe200078ef807 */
[----:B------:R-:W3:Y:S01]  /*5180*/  LDC.64 R80, c[0x0][0x8a8] ;  /* 0x00022a00ff507b82 */ /* 0x000ee20000000a00 */
[----:B------:R-:W-:Y:S01]  /*5190*/  LOP3.LUT R37, R37, 0x600000, RZ, 0xc0, !PT ;  /* 0x0060000025257812 */ /* 0x000fe200078ec0ff */
[----:B------:R-:W-:Y:S01]  /*51a0*/  IMAD.MOV.U32 R89, RZ, RZ, RZ ;  /* 0x000000ffff597224 */ /* 0x000fe200078e00ff */
[----:B------:R-:W-:-:S02]  /*51b0*/  LOP3.LUT R95, R95, 0x2, RZ, 0xc0, !PT ;  /* 0x000000025f5f7812 */ /* 0x000fc400078ec0ff */
[----:B------:R-:W-:Y:S02]  /*51c0*/  CS2R R92, SRZ ;  /* 0x00000000005c7805 */ /* 0x000fe4000001ff00 */
[----:B------:R-:W-:Y:S01]  /*51d0*/  LOP3.LUT R5, R6, 0x30, R5, 0x78, !PT ;  /* 0x0000003006057812 */ /* 0x000fe200078e7805 */
[----:B------:R-:W4:Y:S01]  /*51e0*/  LDCU UR57, c[0x0][0x370] ;  /* 0x00006e00ff3977ac */ /* 0x000f220008000800 */
[----:B------:R-:W-:Y:S01]  /*51f0*/  LOP3.LUT R4, R4, 0x200, R7, 0xf8, !PT ;  /* 0x0000020004047812 */ /* 0x000fe200078ef807 */
[----:B------:R-:W-:Y:S01]  /*5200*/  IMAD.MOV R90, RZ, RZ, -R95 ;  /* 0x000000ffff5a7224 */ /* 0x000fe200078e0a5f */
[----:B------:R-:W-:Y:S01]  /*5210*/  MOV R91, RZ ;  /* 0x000000ff005b7202 */ /* 0x000fe20000000f00 */
[----:B-1----:R-:W-:Y:S01]  /*5220*/  ULEA UR44, UR4, UR44, 0x18 ;  /* 0x0000002c042c7291 */ /* 0x002fe2000f8ec0ff */
[----:B------:R-:W-:Y:S01]  /*5230*/  LOP3.LUT R84, R4, R5, RZ, 0xfc, !PT ;  /* 0x0000000504547212 */ /* 0x000fe200078efcff */
[----:B------:R-:W1:Y:S02]  /*5240*/  LDCU.64 UR62, c[0x0][0x348] ;  /* 0x00006900ff3e77ac */ /* 0x000e640008000a00 */
[----:B------:R-:W-:-:S02]  /*5250*/  UIADD3 UR4, UPT, UPT, UR44, 0x4200, URZ ;  /* 0x000042002c047890 */ /* 0x000fc4000fffe0ff */
[----:B------:R-:W-:-:S03]  /*5260*/  UIADD3 UR5, UPT, UPT, UR44, 0x200, URZ ;  /* 0x000002002c057890 */ /* 0x000fc6000fffe0ff */
[----:B------:R-:W4:Y:S01]  /*5270*/  LDS R0, [UR44+0x150] ;  /* 0x0001502cff007984 */ /* 0x000f220008000800 */
[----:B------:R-:W1:Y:S01]  /*5280*/  LDCU UR43, c[0x0][0xb0c] ;  /* 0x00016180ff2b77ac */ /* 0x000e620008000800 */
[----:B------:R-:W-:Y:S02]  /*5290*/  IMAD.U32 R96, RZ, RZ, UR4 ;  /* 0x00000004ff607e24 */ /* 0x000fe4000f8e00ff */
[----:B------:R-:W-:Y:S01]  /*52a0*/  IMAD.U32 R98, RZ, RZ, UR5 ;  /* 0x00000005ff627e24 */ /* 0x000fe2000f8e00ff */
[----:B------:R-:W1:Y:S01]  /*52b0*/  LDCU UR39, c[0x0][0xb30] ;  /* 0x00016600ff2777ac */ /* 0x000e620008000800 */
[----:B------:R-:W1:Y:S01]  /*52c0*/  LDCU.64 UR46, c[0x0][0x888] ;  /* 0x00011100ff2e77ac */ /* 0x000e620008000a00 */
[----:B------:R-:W1:Y:S01]  /*52d0*/  LDCU.64 UR40, c[0x0][0xb28] ;  /* 0x00016500ff2877ac */ /* 0x000e620008000a00 */
[----:B------:R-:W1:Y:S01]  /*52e0*/  LDCU.64 UR60, c[0x0][0x890] ;  /* 0x00011200ff3c77ac */ /* 0x000e620008000a00 */
[----:B------:R-:W1:Y:S01]  /*52f0*/  LDCU.128 UR52, c[0x0][0xb10] ;  /* 0x00016200ff3477ac */ /* 0x000e620008000c00 */
[----:B------:R-:W1:Y:S02]  /*5300*/  LDCU UR56, c[0x0][0x374] ;  /* 0x00006e80ff3877ac */ /* 0x000e640008000800 */
[----:B-1234-:R-:W-:-:S07]  /*5310*/  IMAD.IADD R37, R0, 0x1, R37 ;  /* 0x0000000100257824 */ /* 0x01efce00078e0225 */
.L_x_132:
[C---:B------:R-:W-:Y:S02]  /*5320*/  LEA R3, R89.reuse, UR44, 0x3 ;  /* 0x0000002c59037c11 */ /* 0x040fe4000f8e18ff */
[----:B------:R-:W-:Y:S02]  /*5330*/  SHF.L.U32 R0, R92, 0x1f, RZ ;  /* 0x0000001f5c007819 */ /* 0x000fe400000006ff */
[----:B------:R-:W-:Y:S02]  /*5340*/  LEA R5, R89, UR44, 0x4 ;  /* 0x0000002c59057c11 */ /* 0x000fe4000f8e20ff */
[----:B-1----:R-:W1:Y:S02]  /*5350*/  SYNCS.PHASECHK.TRANS64.TRYWAIT P0, [R3+URZ+0xa0], R0 ;  /* 0x0000a000030075a7 */ /* 0x002e6400080011ff */
[----:B-1----:R-:W-:Y:S05]  /*5360*/  @!P0 BRA `(.L_x_91) ;  /* 0x0000004c00988947 */ /* 0x002fea0003800000 */
.L_x_178:
        /* <DEDUP_REMOVED lines=11> */
[----:B------:R-:W-:Y:S01]  /*5420*/  PLOP3.LUT P0, PT, PT, PT, UP1, 0x80, 0x8 ;  /* 0x000000000008781c */ /* 0x000fe20003f0f018 */
[----:B------:R-:W-:Y:S11]  /*5430*/  UP2UR UR45, UPR, URZ, 0x2 ;  /* 0x00000002ff2d7883 */ /* 0x000ff60008000000 */
[----:B------:R-:W-:Y:S01]  /*5440*/  @!UPT UIADD3 URZ, UPT, UPT, URZ, URZ, URZ ;  /* 0x000000fffffff290 */ /* 0x000fe2000fffe0ff */
[----:B-1----:R-:W-:Y:S02]  /*5450*/  @P0 SHF.R.U32.HI R0, RZ, 0x10, R5 ;  /* 0x00000010ff000819 */ /* 0x002fe40000011605 */
        /* <DEDUP_REMOVED lines=12> */
[----:B------:R-:W2:Y:S01]  /*5520*/  LDCU UR12, c[0x0][0xb20] ;  /* 0x00016400ff0c77ac */ /* 0x000ea20008000800 */
[----:B------:R-:W-:Y:S02]  /*5530*/  UIMAD.WIDE.U32 UR4, UR56, UR55, URZ ;  /* 0x00000037380472a5 */ /* 0x000fe4000f8e00ff */
[----:B------:R-:W-:Y:S02]  /*5540*/  UIMAD.WIDE.U32 UR6, UR57, UR52, URZ ;  /* 0x00000034390672a5 */ /* 0x000fe4000f8e00ff */
[----:B------:R-:W-:Y:S02]  /*5550*/  UISETP.NE.AND UP0, UPT, UR54, 0x1, UPT ;  /* 0x000000013600788c */ /* 0x000fe4000bf05270 */
[----:B------:R-:W-:Y:S02]  /*5560*/  UIMAD.WIDE.U32 UR8, UR37, UR55, URZ ;  /* 0x00000037250872a5 */ /* 0x000fe4000f8e00ff */
[----:B------:R-:W-:Y:S02]  /*5570*/  UIMAD.WIDE.U32 UR10, UR38, UR52, URZ ;  /* 0x00000034260a72a5 */ /* 0x000fe4000f8e00ff */
[----:B------:R-:W-:Y:S02]  /*5580*/  UISETP.NE.AND UP1, UPT, UR43, 0x1, UPT ;  /* 0x000000012b00788c */ /* 0x000fe4000bf25270 */
[----:B------:R-:W-:Y:S01]  /*5590*/  UISETP.NE.AND UP2, UPT, UR42, 0x1, UPT ;  /* 0x000000012a00788c */ /* 0x000fe2000bf45270 */
[----:B------:R-:W-:Y:S02]  /*55a0*/  UMOV UR4, UR5 ;  /* 0x0000000500047c82 */ /* 0x000fe40008000000 */
[----:B--2---:R-:W-:Y:S03]  /*55b0*/  USHF.R.U32.HI UR5, URZ, UR12, UR4 ;  /* 0x0000000cff057299 */ /* 0x004fe60008011604 */
[----:B------:R-:W-:Y:S02]  /*55c0*/  UMOV UR4, UR7 ;  /* 0x0000000700047c82 */ /* 0x000fe40008000000 */
[----:B------:R-:W-:Y:S02]  /*55d0*/  USHF.R.U32.HI UR7, URZ, UR53, UR4 ;  /* 0x00000035ff077299 */ /* 0x000fe40008011604 */
[----:B------:R-:W-:Y:S02]  /*55e0*/  USEL UR4, UR56, UR5, !UP0 ;  /* 0x0000000538047287 */ /* 0x000fe4000c000000 */
[----:B------:R-:W-:Y:S01]  /*55f0*/  USEL UR7, UR57, UR7, !UP1 ;  /* 0x0000000739077287 */ /* 0x000fe2000c800000 */
[----:B------:R-:W-:Y:S01]  /*5600*/  UMOV UR5, UR9 ;  /* 0x0000000900057c82 */ /* 0x000fe20008000000 */
[----:B------:R-:W-:Y:S02]  /*5610*/  UIMAD.WIDE.U32 UR8, UR4, UR40, URZ ;  /* 0x00000028040872a5 */ /* 0x000fe4000f8e00ff */
[----:B------:R-:W-:Y:S03]  /*5620*/  USHF.R.U32.HI UR6, URZ, UR12, UR5 ;  /* 0x0000000cff067299 */ /* 0x000fe60008011605 */
[----:B------:R-:W-:Y:S01]  /*5630*/  UMOV UR5, UR11 ;  /* 0x0000000b00057c82 */ /* 0x000fe20008000000 */
[----:B------:R-:W-:Y:S02]  /*5640*/  UIMAD.WIDE.U32 UR10, UR7, UR40, URZ ;  /* 0x00000028070a72a5 */ /* 0x000fe4000f8e00ff */
[----:B------:R-:W-:Y:S02]  /*5650*/  USHF.R.U32.HI UR12, URZ, UR53, UR5 ;  /* 0x00000035ff0c7299 */ /* 0x000fe40008011605 */
[----:B------:R-:W-:Y:S01]  /*5660*/  USEL UR6, UR37, UR6, !UP0 ;  /* 0x0000000625067287 */ /* 0x000fe2000c000000 */
[----:B------:R-:W-:Y:S02]  /*5670*/  UMOV UR5, UR9 ;  /* 0x0000000900057c82 */ /* 0x000fe40008000000 */
[----:B------:R-:W-:Y:S01]  /*5680*/  UMOV UR10, UR11 ;  /* 0x0000000b000a7c82 */ /* 0x000fe20008000000 */
[----:B------:R-:W-:Y:S02]  /*5690*/  @UP2 USHF.R.U32.HI UR4, URZ, UR41, UR5 ;  /* 0x00000029ff042299 */ /* 0x000fe40008011605 */
[----:B------:R-:W-:Y:S02]  /*56a0*/  @UP2 USHF.R.U32.HI UR7, URZ, UR41, UR10 ;  /* 0x00000029ff072299 */ /* 0x000fe4000801160a */
[----:B------:R-:W-:Y:S02]  /*56b0*/  UIMAD UR4, UR42, UR4, URZ ;  /* 0x000000042a0472a4 */ /* 0x000fe4000f8e02ff */
        /* <DEDUP_REMOVED lines=8> */
[----:B------:R-:W-:Y:S02]  /*5740*/  USEL UR11, UR6, UR4, !UP2 ;  /* 0x00000004060b7287 */ /* 0x000fe4000d000000 */
[----:B------:R-:W-:Y:S02]  /*5750*/  UIADD3 UR8, UPT, UPT, -UR5, URZ, URZ ;  /* 0x000000ff05087290 */ /* 0x000fe4000fffe1ff */
[----:B------:R-:W-:Y:S01]  /*5760*/  UIADD3 UR10, UPT, UPT, -UR11, URZ, URZ ;  /* 0x000000ff0b0a7290 */ /* 0x000fe2000fffe1ff */
[----:B------:R-:W-:Y:S01]  /*5770*/  @!UP0 UMOV UR4, UR9 ;  /* 0x0000000900048c82 */ /* 0x000fe20008000000 */
[----:B------:R-:W-:Y:S02]  /*5780*/  UIADD3 UR9, UPT, UPT, -UR6, URZ, URZ ;  /* 0x000000ff06097290 */ /* 0x000fe4000fffe1ff */
[----:B------:R-:W-:Y:S02]  /*5790*/  @!UP0 USHF.R.U32.HI UR4, URZ, UR41, UR4 ;  /* 0x00000029ff048299 */ /* 0x000fe40008011604 */
[----:B------:R-:W-:Y:S02]  /*57a0*/  UIMAD UR10, UR42, UR10, UR6 ;  /* 0x0000000a2a0a72a4 */ /* 0x000fe4000f8e0206 */
[----:B------:R-:W-:Y:S04]  /*57b0*/  @!UP0 USEL UR4, UR5, UR4, !UP2 ;  /* 0x0000000405048287 */ /* 0x000fe8000d000000 */
[----:B------:R-:W-:Y:S02]  /*57c0*/  @!UP0 UIMAD UR10, UR7, UR10, UR4 ;  /* 0x0000000a070a82a4 */ /* 0x000fe4000f8e0204 */
[----:B------:R-:W-:Y:S02]  /*57d0*/  @!UP0 UIADD3 UR11, UPT, UPT, UR11, -UR4, URZ ;  /* 0x800000040b0b8290 */ /* 0x000fe4000fffe0ff */
[----:B------:R-:W-:Y:S02]  /*57e0*/  UIMAD UR7, UR43, UR8, UR38 ;  /* 0x000000082b0772a4 */ /* 0x000fe4000f8e0226 */
[----:B------:R-:W-:Y:S02]  /*57f0*/  @!UP0 UIMAD UR6, UR11, UR42, UR5 ;  /* 0x0000002a0b0682a4 */ /* 0x000fe4000f8e0205 */
[----:B------:R-:W-:Y:S01]  /*5800*/  UIMAD UR4, UR54, UR9, UR37 ;  /* 0x00000009360472a4 */ /* 0x000fe2000f8e0225 */
[----:B------:R-:W-:Y:S02]  /*5810*/  @!UP0 UMOV UR5, UR10 ;  /* 0x0000000a00058c82 */ /* 0x000fe40008000000 */
[----:B------:R-:W-:Y:S02]  /*5820*/  UIMAD UR38, UR5, UR43, UR7 ;  /* 0x0000002b052672a4 */ /* 0x000fe4000f8e0207 */
[----:B------:R-:W-:Y:S11]  /*5830*/  UIMAD UR37, UR6, UR54, UR4 ;  /* 0x00000036062572a4 */ /* 0x000ff6000f8e0204 */
[----:B------:R-:W-:Y:S01]  /*5840*/  @!UPT UIADD3 URZ, UPT, UPT, URZ, URZ, URZ ;  /* 0x000000fffffff290 */ /* 0x000fe2000fffe0ff */
.L_x_92:
[----:B------:R-:W-:Y:S01]  /*5850*/  UISETP.NE.AND UP0, UPT, UR39, 0x1, UPT ;  /* 0x000000012700788c */ /* 0x000fe2000bf05270 */
[----:B------:R-:W-:Y:S01]  /*5860*/  IADD3 R89, PT, PT, R89, 0x1, RZ ;  /* 0x0000000159597810 */ /* 0x000fe20007ffe0ff */
[----:B------:R-:W-:Y:S02]  /*5870*/  UIADD3 UR11, UPT, UPT, UR44, 0x200, URZ ;  /* 0x000002002c0b7890 */ /* 0x000fe4000fffe0ff */
[----:B------:R-:W-:Y:S02]  /*5880*/  USHF.L.U32 UR50, UR16, 0x6, URZ ;  /* 0x0000000610327899 */ /* 0x000fe400080006ff */
[----:B------:R-:W-:Y:S05]  /*5890*/  USHF.L.U32 UR49, UR20, 0x8, URZ ;  /* 0x0000000814317899 */ /* 0x000fea00080006ff */
[----:B------:R-:W2:Y:S01]  /*58a0*/  @!UP0 LDCU.128 UR12, c[0x0][0xb10] ;  /* 0x00016200ff0c87ac */ /* 0x000ea20008000c00 */
[----:B------:R-:W3:Y:S01]  /*58b0*/  @!UP0 LDCU UR5, c[0x0][0xb0c] ;  /* 0x00016180ff0587ac */ /* 0x000ee20008000800 */
[----:B------:R-:W4:Y:S01]  /*58c0*/  @!UP0 LDCU UR10, c[0x0][0xb20] ;  /* 0x00016400ff0a87ac */ /* 0x000f220008000800 */
[----:B--2---:R-:W-:Y:S02]  /*58d0*/  UIMAD.WIDE.U32 UR8, UR38, UR12, URZ ;  /* 0x0000000c260872a5 */ /* 0x004fe4000f8e00ff */
[----:B------:R-:W-:Y:S02]  /*58e0*/  UIMAD.WIDE.U32 UR6, UR37, UR15, URZ ;  /* 0x0000000f250672a5 */ /* 0x000fe4000f8e00ff */
[----:B------:R-:W-:Y:S03]  /*58f0*/  @!UP0 UISETP.NE.AND UP1, UPT, UR14, 0x1, UPT ;  /* 0x000000010e00888c */ /* 0x000fe6000bf25270 */
[----:B------:R-:W-:Y:S01]  /*5900*/  @!UP0 UMOV UR4, UR9 ;  /* 0x0000000900048c82 */ /* 0x000fe20008000000 */
[----:B---3--:R-:W-:Y:S02]  /*5910*/  @!UP0 UISETP.NE.AND UP2, UPT, UR5, 0x1, UPT ;  /* 0x000000010500888c */ /* 0x008fe4000bf45270 */
[----:B------:R-:W-:Y:S01]  /*5920*/  @!UP0 USHF.R.U32.HI UR4, URZ, UR13, UR4 ;  /* 0x0000000dff048299 */ /* 0x000fe20008011604 */
[----:B------:R-:W-:Y:S02]  /*5930*/  @!UP0 UMOV UR6, UR7 ;  /* 0x0000000700068c82 */ /* 0x000fe40008000000 */
[----:B----4-:R-:W-:Y:S02]  /*5940*/  @!UP0 USHF.R.U32.HI UR6, URZ, UR10, UR6 ;  /* 0x0000000aff068299 */ /* 0x010fe40008011606 */
[----:B------:R-:W-:Y:S02]  /*5950*/  @!UP0 USEL UR7, UR38, UR4, !UP2 ;  /* 0x0000000426078287 */ /* 0x000fe4000d000000 */
[----:B------:R-:W-:Y:S04]  /*5960*/  @!UP0 USEL UR6, UR37, UR6, !UP1 ;  /* 0x0000000625068287 */ /* 0x000fe8000c800000 */
[----:B------:R-:W-:Y:S02]  /*5970*/  @!UP0 UIADD3 UR4, UPT, UPT, -UR7, UR6, URZ ;  /* 0x0000000607048290 */ /* 0x000fe4000fffe1ff */
[----:B------:R-:W-:Y:S02]  /*5980*/  @!UP0 UIADD3 UR6, UPT, UPT, UR7, -UR6, URZ ;  /* 0x8000000607068290 */ /* 0x000fe4000fffe0ff */
[----:B------:R-:W-:Y:S02]  /*5990*/  @!UP0 UIMAD UR38, UR4, UR5, UR38 ;  /* 0x00000005042682a4 */ /* 0x000fe4000f8e0226 */
[----:B------:R-:W-:Y:S02]  /*59a0*/  @!UP0 UIMAD UR37, UR6, UR14, UR37 ;  /* 0x0000000e062582a4 */ /* 0x000fe4000f8e0225 */
[----:B------:R-:W-:Y:S09]  /*59b0*/  ULOP3.LUT UP0, URZ, UR11, 0x1b0, URZ, 0xc0, !UPT ;  /* 0x000001b00bff7892 */ /* 0x000ff2000f80c0ff */
[----:B------:R-:W-:Y:S05]  /*59c0*/  BRA.U !UP0, `(.L_x_93) ;  /* 0x0000000108407547 */ /* 0x000fea000b800000 */
[----:B------:R-:W2:Y:S01]  /*59d0*/  LDCU.64 UR8, c[0x4][0x88] ;  /* 0x01001100ff0877ac */ /* 0x000ea20008000a00 */
[----:B------:R-:W-:Y:S01]  /*59e0*/  MOV R3, 0x0 ;  /* 0x0000000000037802 */ /* 0x000fe20000000f00 */
[----:B------:R-:W-:Y:S02]  /*59f0*/  HFMA2 R12, -RZ, RZ, 0, 5.9604644775390625e-08 ;  /* 0x00000001ff0c7431 */ /* 0x000fe400000001ff */
[----:B------:R-:W-:Y:S02]  /*5a00*/  IMAD.MOV.U32 R8, RZ, RZ, 0x70 ;  /* 0x00000070ff087424 */ /* 0x000fe400078e00ff */
[----:B------:R-:W-:Y:S01]  /*5a10*/  IMAD.MOV.U32 R13, RZ, RZ, RZ ;  /* 0x000000ffff0d7224 */ /* 0x000fe200078e00ff */
[----:B------:R-:W3:Y:S01]  /*5a20*/  LDCU.64 UR6, c[0x4][0x90] ;  /* 0x01001200ff0677ac */ /* 0x000ee20008000a00 */
[----:B------:R-:W4:Y:S01]  /*5a30*/  LDC.64 R2, c[0x4][R3] ;  /* 0x0100000003027b82 */ /* 0x000f220000000a00 */
[----:B------:R-:W1:Y:S01]  /*5a40*/  LDCU.64 UR4, c[0x4][0x8] ;  /* 0x01000100ff0477ac */ /* 0x000e620008000a00 */
[----:B--2---:R-:W-:Y:S01]  /*5a50*/  MOV R5, UR9 ;  /* 0x0000000900057c02 */ /* 0x004fe20008000f00 */
[----:B------:R-:W-:Y:S01]  /*5a60*/  IMAD.U32 R4, RZ, RZ, UR8 ;  /* 0x00000008ff047e24 */ /* 0x000fe2000f8e00ff */
[----:B---3--:R-:W-:Y:S01]  /*5a70*/  MOV R7, UR7 ;  /* 0x0000000700077c02 */ /* 0x008fe20008000f00 */
[----:B------:R-:W-:Y:S01]  /*5a80*/  IMAD.U32 R6, RZ, RZ, UR6 ;  /* 0x00000006ff067e24 */ /* 0x000fe2000f8e00ff */
[----:B-1----:R-:W-:Y:S01]  /*5a90*/  MOV R11, UR5 ;  /* 0x00000005000b7c02 */ /* 0x002fe20008000f00 */
[----:B------:R-:W-:Y:S02]  /*5aa0*/  IMAD.U32 R10, RZ, RZ, UR4 ;  /* 0x00000004ff0a7e24 */ /* 0x000fe4000f8e00ff */
[----:B------:R-:W-:Y:S07]  /*5ab0*/  LEPC R20, `(.L_x_93) ;  /* 0x000000001014794e */ /* 0x000fee0000000000 */
[----:B----45:R-:W-:Y:S05]  /*5ac0*/  CALL.ABS.NOINC R2 ;  /* 0x0000000002007343 */ /* 0x030fea0003c00000 */
.L_x_93:
[----:B------:R-:W-:Y:S01]  /*5ad0*/  LOP3.LUT P0, RZ, R96, 0x1b0, RZ, 0xc0, !PT ;  /* 0x000001b060ff7812 */ /* 0x000fe2000780c0ff */
[----:B------:R-:W-:Y:S11]  /*5ae0*/  BSSY.RECONVERGENT B6, `(.L_x_94) ;  /* 0x0000013000067945 */ /* 0x000ff60003800200 */
[----:B------:R-:W-:Y:S01]  /*5af0*/  @!UPT UIADD3 URZ, UPT, UPT, URZ, URZ, URZ ;  /* 0x000000fffffff290 */ /* 0x000fe2000fffe0ff */
[----:B------:R-:W-:Y:S05]  /*5b00*/  @!P0 BRA `(.L_x_95) ;  /* 0x0000000000408947 */ /* 0x000fea0003800000 */
        /* <DEDUP_REMOVED lines=16> */
.L_x_95:
[----:B------:R-:W-:Y:S05]  /*5c10*/  BSYNC.RECONVERGENT B6 ;  /* 0x0000000000067941 */ /* 0x000fea0003800200 */
.L_x_94:
[----:B------:R-:W-:Y:S01]  /*5c20*/  R2UR UR4, R88 ;  /* 0x00000000580472ca */ /* 0x000fe200000e0000 */
[----:B------:R-:W-:Y:S01]  /*5c30*/  UISETP.NE.U32.AND UP0, UPT, UR60, URZ, UPT ;  /* 0x000000ff3c00728c */ /* 0x000fe2000bf05070 */
[----:B------:R-:W-:Y:S02]  /*5c40*/  ISETP.NE.U32.AND P4, PT, R82, RZ, PT ;  /* 0x000000ff5200720c */ /* 0x000fe40003f85070 */
[----:B------:R-:W-:Y:S01]  /*5c50*/  ISETP.NE.U32.AND P2, PT, RZ, UR46, PT ;  /* 0x0000002eff007c0c */ /* 0x000fe2000bf45070 */
[----:B------:R-:W-:Y:S01]  /*5c60*/  UISETP.NE.AND.EX UP1, UPT, UR61, URZ, UPT, UP0 ;  /* 0x000000ff3d00728c */ /* 0x000fe2000bf25300 */
[----:B------:R-:W-:Y:S01]  /*5c70*/  ISETP.NE.AND.EX P4, PT, R83, RZ, PT, P4 ;  /* 0x000000ff5300720c */ /* 0x000fe20003f85340 */
[----:B------:R-:W-:Y:S01]  /*5c80*/  UPLOP3.LUT UP0, UPT, UPT, UPT, UPT, 0x40, 0x4 ;  /* 0x000000000004789c */ /* 0x000fe20003f0e870 */
[----:B------:R-:W-:Y:S05]  /*5c90*/  ISETP.NE.AND.EX P2, PT, RZ, UR47, PT, P2 ;  /* 0x0000002fff007c0c */ /* 0x000fea000bf45320 */
[----:B------:R-:W-:Y:S06]  /*5ca0*/  UISETP.NE.AND UP2, UPT, UR4, URZ, UPT ;  /* 0x000000ff0400728c */ /* 0x000fec000bf45270 */
[----:B------:R-:W-:Y:S05]  /*5cb0*/  PLOP3.LUT P1, PT, PT, PT, UP2, 0x80, 0x8 ;  /* 0x000000000008781c */ /* 0x000fea0003f2f028 */
[----:B------:R-:W-:Y:S06]  /*5cc0*/  @UP2 UPLOP3.LUT UP0, UPT, UPT, UPT, UP1, 0x80, 0x8 ;  /* 0x000000000008289c */ /* 0x000fec0003f0f010 */
[----:B------:R-:W-:Y:S01]  /*5cd0*/  PLOP3.LUT P0, PT, PT, PT, UP0, 0x80, 0x8 ;  /* 0x000000000008781c */ /* 0x000fe20003f0f008 */
[----:B------:R-:W-:Y:S01]  /*5ce0*/  @!UPT UIADD3 URZ, UPT, UPT, URZ, URZ, URZ ;  /* 0x000000fffffff290 */ /* 0x000fe2000fffe0ff */
[----:B------:R-:W-:Y:S11]  /*5cf0*/  BRA.U !UP1, `(.L_x_96) ;  /* 0x00000001093c7547 */ /* 0x000ff6000b800000 */
[----:B------:R-:W-:Y:S01]  /*5d00*/  UISETP.NE.U32.AND UP0, UPT, UR46, URZ, UPT ;  /* 0x000000ff2e00728c */ /* 0x000fe2000bf05070 */
[----:B-1----:R-:W-:Y:S01]  /*5d10*/  HFMA2 R0, -RZ, RZ, 0, 5.9604644775390625e-08 ;  /* 0x00000001ff007431 */ /* 0x002fe200000001ff */
[----:B------:R-:W1:Y:S01]  /*5d20*/  LDCU.64 UR8, c[0x0][0x358] ;  /* 0x00006b00ff0877ac */ /* 0x000e620008000a00 */
[----:B------:R-:W-:Y:S01]  /*5d30*/  IMAD.MOV.U32 R85, RZ, RZ, 0x1 ;  /* 0x00000001ff557424 */ /* 0x000fe200078e00ff */
[----:B------:R-:W-:Y:S06]  /*5d40*/  UISETP.NE.AND.EX UP0, UPT, UR47, URZ, UPT, UP0 ;  /* 0x000000ff2f00728c */ /* 0x000fec000bf05300 */
[----:B------:R-:W-:Y:S05]  /*5d50*/  PLOP3.LUT P3, PT, PT, PT, UP0, 0x80, 0x8 ;  /* 0x000000000008781c */ /* 0x000fea0003f6f008 */
[----:B------:R-:W2:Y:S01]  /*5d60*/  @UP0 LDCU.64 UR4, c[0x0][0x888] ;  /* 0x00011100ff0407ac */ /* 0x000ea20008000a00 */
[----:B------:R-:W-:Y:S07]  /*5d70*/  @UP0 UIMAD UR6, UR36, UR60, URZ ;  /* 0x0000003c240602a4 */ /* 0x000fee000f8e02ff */
[----:B------:R-:W-:Y:S01]  /*5d80*/  @!P3 PRMT R85, R0, 0x7610, R85 ;  /* 0x000076100055b816 */ /* 0x000fe20000000055 */
[----:B--2---:R-:W-:Y:S06]  /*5d90*/  @UP0 UIMAD.WIDE UR4, UR6, 0x4, UR4 ;  /* 0x00000004060408a5 */ /* 0x004fec000f8e0204 */
[----:B------:R-:W-:Y:S01]  /*5da0*/  IMAD.U32 R2, RZ, RZ, UR4 ;  /* 0x00000004ff027e24 */ /* 0x000fe2000f8e00ff */
[----:B------:R-:W-:Y:S04]  /*5db0*/  MOV R3, UR5 ;  /* 0x0000000500037c02 */ /* 0x000fe80008000f00 */
[----:B------:R-:W2:Y:S01]  /*5dc0*/  @!UP0 LDCU UR4, c[0x0][0x880] ;  /* 0x00011000ff0487ac */ /* 0x000ea20008000800 */
[----:B-1---5:R3:W5:Y:S02]  /*5dd0*/  @P3 LDG.E R41, desc[UR8][R2.64] ;  /* 0x0000000802293981 */ /* 0x022764000c1e1900 */
[----:B--23--:R-:W-:Y:S02]  /*5de0*/  @!P3 IMAD.U32 R41, RZ, RZ, UR4 ;  /* 0x00000004ff29be24 */ /* 0x00cfe4000f8e00ff */
.L_x_96:
[----:B------:R-:W-:Y:S05]  /*5df0*/  @!P4 BRA `(.L_x_97) ;  /* 0x000000000024c947 */ /* 0x000fea0003800000 */
[----:B------:R-:W-:Y:S01]  /*5e00*/  ISETP.NE.U32.AND P3, PT, R80, RZ, PT ;  /* 0x000000ff5000720c */ /* 0x000fe20003f65070 */
[----:B------:R-:W2:Y:S03]  /*5e10*/  LDCU.64 UR4, c[0x0][0x358] ;  /* 0x00006b00ff0477ac */ /* 0x000ea60008000a00 */
[----:B------:R-:W-:Y:S11]  /*5e20*/  ISETP.NE.AND.EX P3, PT, R81, RZ, PT, P3 ;  /* 0x000000ff5100720c */ /* 0x000ff60003f65330 */
[----:B------:R-:W-:Y:S02]  /*5e30*/  @!UPT UIADD3 URZ, UPT, UPT, URZ, URZ, URZ ;  /* 0x000000fffffff290 */ /* 0x000fe4000fffe0ff */
[----:B------:R-:W3:Y:S01]  /*5e40*/  @P3 LDC.64 R2, c[0x0][0x8a8] ;  /* 0x00022a00ff023b82 */ /* 0x000ee20000000a00 */
[----:B-1----:R-:W-:Y:S04]  /*5e50*/  @P3 IMAD R0, R82, UR36, RZ ;  /* 0x0000002452003c24 */ /* 0x002fe8000f8e02ff */
[----:B---3--:R-:W-:Y:S05]  /*5e60*/  @P3 IMAD.WIDE R2, R0, 0x4, R2 ;  /* 0x0000000400023825 */ /* 0x008fea00078e0202 */
[----:B--2--5:R2:W5:Y:S02]  /*5e70*/  @P3 LDG.E R38, desc[UR4][R2.64] ;  /* 0x0000000402263981 */ /* 0x024564000c1e1900 */
[----:B--2---:R-:W3:Y:S02]  /*5e80*/  @!P3 LDC R38, c[0x0][0x8a0] ;  /* 0x00022800ff26bb82 */ /* 0x004ee40000000800 */
.L_x_97:
[----:B-----5:R-:W-:Y:S01]  /*5e90*/  FSETP.NEU.AND P4, PT, R41, RZ, PT ;  /* 0x000000ff2900720b */ /* 0x020fe20003f8d000 */
[----:B------:R-:W-:Y:S01]  /*5ea0*/  BSSY B1, `(.L_x_98) ;  /* 0x0000042000017945 */ /* 0x000fe20003800000 */
[----:B------:R-:W-:Y:S01]  /*5eb0*/  SEL R6, RZ, 0xffffffff, P2 ;  /* 0xffffffffff067807 */ /* 0x000fe20001000000 */
[----:B------:R-:W-:Y:S01]  /*5ec0*/  IMAD.MOV.U32 R100, RZ, RZ, 0x1 ;  /* 0x00000001ff647424 */ /* 0x000fe200078e00ff */
[----:B------:R-:W-:Y:S02]  /*5ed0*/  LOP3.LUT P3, RZ, R85, 0xff, RZ, 0xc0, !PT ;  /* 0x000000ff55ff7812 */ /* 0x000fe4000786c0ff */
[----:B------:R-:W-:Y:S02]  /*5ee0*/  CS2R R78, SRZ ;  /* 0x00000000004e7805 */ /* 0x000fe4000001ff00 */
[----:B------:R-:W-:Y:S02]  /*5ef0*/  @P1 SEL R3, RZ, 0xffffffff, P4 ;  /* 0xffffffffff031807 */ /* 0x000fe40002000000 */
[----:B------:R-:W-:Y:S02]  /*5f00*/  CS2R R76, SRZ ;  /* 0x00000000004c7805 */ /* 0x000fe4000001ff00 */
[----:B------:R-:W-:Y:S02]  /*5f10*/  LEA R2, R93, UR44, 0x3 ;  /* 0x0000002c5d027c11 */ /* 0x000fe4000f8e18ff */
[----:B------:R-:W-:Y:S02]  /*5f20*/  CS2R R74, SRZ ;  /* 0x00000000004a7805 */ /* 0x000fe4000001ff00 */
[----:B------:R-:W-:Y:S02]  /*5f30*/  @P0 SEL R3, R6, R3, !P3 ;  /* 0x0000000306030207 */ /* 0x000fe40005800000 */
[----:B------:R-:W-:Y:S02]  /*5f40*/  CS2R R72, SRZ ;  /* 0x0000000000487805 */ /* 0x000fe4000001ff00 */
[----:B------:R-:W-:Y:S02]  /*5f50*/  LEA R71, R36, UR44, 0x3 ;  /* 0x0000002c24477c11 */ /* 0x000fe4000f8e18ff */
[----:B------:R-:W-:Y:S02]  /*5f60*/  @P1 LOP3.LUT R3, R3, 0x1, RZ, 0xc0, !PT ;  /* 0x0000000103031812 */ /* 0x000fe400078ec0ff */
[----:B------:R-:W-:Y:S02]  /*5f70*/  SHF.L.U32 R4, R94, 0x1f, RZ ;  /* 0x0000001f5e047819 */ /* 0x000fe400000006ff */
[----:B------:R-:W-:Y:S02]  /*5f80*/  ISETP.NE.U32.OR P6, PT, R3, 0x1, !P1 ;  /* 0x000000010300780c */ /* 0x000fe40004fc5470 */
[----:B------:R-:W-:Y:S02]  /*5f90*/  PLOP3.LUT P2, PT, PT, PT, UP1, 0x80, 0x8 ;  /* 0x000000000008781c */ /* 0x000fe40003f4f018 */
[----:B------:R-:W-:Y:S02]  /*5fa0*/  LEA.HI R39, R36, R36, RZ, 0x1 ;  /* 0x0000002424277211 */ /* 0x000fe400078f08ff */
[----:B------:R-:W-:Y:S02]  /*5fb0*/  SEL R3, RZ, 0xffffffff, P4 ;  /* 0xffffffffff037807 */ /* 0x000fe40002000000 */
[----:B------:R-:W-:Y:S01]  /*5fc0*/  P2R R102, PR, RZ, 0x40 ;  /* 0x00000040ff667803 */ /* 0x000fe20000000000 */
[C---:B-1----:R-:W-:Y:S01]  /*5fd0*/  IMAD.SHL.U32 R0, R39.reuse, 0x80, RZ ;  /* 0x0000008027007824 */ /* 0x042fe200078e00ff */
[----:B------:R-:W-:Y:S03]  /*5fe0*/  LOP3.LUT R39, R39, 0xffe, RZ, 0xc0, !PT ;  /* 0x00000ffe27277812 */ /* 0x000fe600078ec0ff */
[----:B------:R-:W-:Y:S02]  /*5ff0*/  @P6 SHF.L.U32 R5, R91, 0x1f, RZ ;  /* 0x0000001f5b056819 */ /* 0x000fe400000006ff */
[----:B------:R-:W-:Y:S01]  /*6000*/  @P2 SEL R3, R6, R3, !P3 ;  /* 0x0000000306032207 */ /* 0x000fe20005800000 */
[----:B------:R-:W-:Y:S01]  /*6010*/  IMAD.IADD R39, R36, 0x1, -R39 ;  /* 0x0000000124277824 */ /* 0x000fe200078e0a27 */
[----:B------:R-:W1:Y:S01]  /*6020*/  @P6 SYNCS.PHASECHK.TRANS64.TRYWAIT P1, [R2+URZ+0x50], R5 ;  /* 0x00005005020065a7 */ /* 0x000e6200080211ff */
[----:B------:R-:W-:Y:S02]  /*6030*/  LOP3.LUT R0, R0, 0xffffff00, RZ, 0xc0, !PT ;  /* 0xffffff0000007812 */ /* 0x000fe400078ec0ff */
[----:B------:R-:W-:Y:S03]  /*6040*/  LOP3.LUT R3, R3, 0x1, RZ, 0xc0, !PT ;  /* 0x0000000103037812 */ /* 0x000fe600078ec0ff */
[----:B------:R-:W-:Y:S01]  /*6050*/  IMAD.IADD R0, R37, 0x1, R0 ;  /* 0x0000000125007824 */ /* 0x000fe200078e0200 */
[----:B------:R-:W-:Y:S03]  /*6060*/  ISETP.NE.U32.AND P5, PT, R3, 0x1, PT ;  /* 0x000000010300780c */ /* 0x000fe60003fa5070 */
[----:B------:R-:W-:Y:S01]  /*6070*/  IMAD R39, R39, 0x100000, R0 ;  /* 0x0010000027277824 */ /* 0x000fe200078e0200 */
[----:B------:R-:W-:Y:S01]  /*6080*/  P2R R101, PR, RZ, 0x20 ;  /* 0x00000020ff657803 */ /* 0x000fe20000000000 */
[----:B------:R2:W4:Y:S01]  /*6090*/  SYNCS.PHASECHK.TRANS64.TRYWAIT P0, [R71+URZ+0xc0], R4 ;  /* 0x0000c004470075a7 */ /* 0x00052200080011ff */
[----:B-1----:R-:W-:Y:S01]  /*60a0*/  @P6 SEL R100, RZ, 0x1, !P1 ;  /* 0x00000001ff646807 */ /* 0x002fe20004800000 */
[----:B--2---:R-:W-:Y:S06]  /*60b0*/  @!P6 BRA `(.L_x_99) ;  /* 0x000000000080e947 */ /* 0x004fec0003800000 */
[----:B------:R-:W-:Y:S01]  /*60c0*/  @P5 IMAD R6, R93, 0x1000, R84 ;  /* 0x000010005d065824 */ /* 0x000fe200078e0254 */
[----:B------:R-:W1:Y:S01]  /*60d0*/  S2R R0, SR_CgaCtaId ;  /* 0x0000000000007919 */ /* 0x000e620000008800 */
[----:B------:R-:W-:Y:S01]  /*60e0*/  ISETP.NE.AND P1, PT, R100, RZ, PT ;  /* 0x000000ff6400720c */ /* 0x000fe20003f25270 */
[----:B------:R-:W-:Y:S01]  /*60f0*/  BSSY B0, `(.L_x_100) ;  /* 0x000000b000007945 */ /* 0x000fe20003800000 */
[----:B------:R-:W-:Y:S01]  /*6100*/  @P5 VIADD R5, R6, UR44 ;  /* 0x0000002c06055c36 */ /* 0x000fe20008000000 */
[----:B------:R-:W-:Y:S02]  /*6110*/  CS2R R74, SRZ ;  /* 0x00000000004a7805 */ /* 0x000fe4000001ff00 */
[----:B------:R-:W-:Y:S02]  /*6120*/  CS2R R72, SRZ ;  /* 0x0000000000487805 */ /* 0x000fe4000001ff00 */
[----:B------:R-:W-:Y:S01]  /*6130*/  CS2R R78, SRZ ;  /* 0x00000000004e7805 */ /* 0x000fe2000001ff00 */
[----:B------:R-:W-:Y:S01]  /*6140*/  @P5 IMAD R5, R95, -0x10, R5 ;  /* 0xfffffff05f055824 */ /* 0x000fe200078e0205 */
[----:B------:R-:W-:Y:S04]  /*6150*/  CS2R R76, SRZ ;  /* 0x00000000004c7805 */ /* 0x000fe8000001ff00 */
[----:B------:R-:W-:Y:S05]  /*6160*/  @P1 BRA `(.L_x_101) ;  /* 0x00000000000c1947 */ /* 0x000fea0003800000 */
[----:B------:R-:W-:Y:S04]  /*6170*/  SHF.L.U32 R3, R91, 0x1f, RZ ;  /* 0x0000001f5b037819 */ /* 0x000fe800000006ff */
[----:B------:R-:W2:Y:S02]  /*6180*/  SYNCS.PHASECHK.TRANS64.TRYWAIT P1, [R2+URZ+0x50], R3 ;  /* 0x00005003020075a7 */ /* 0x000ea400080211ff */
[----:B--2---:R-:W-:Y:S05]  /*6190*/  @!P1 BRA `(.L_x_102) ;  /* 0x0000004000209947 */ /* 0x004fea0003800000 */
.L_x_101:
[----:B------:R-:W-:Y:S05]  /*61a0*/  BSYNC B0 ;  /* 0x0000000000007941 */ /* 0x000fea0003800000 */
.L_x_100:
[----:B------:R-:W-:Y:S01]  /*61b0*/  ISETP.NE.AND P1, PT, R101, RZ, PT ;  /* 0x000000ff6500720c */ /* 0x000fe20003f25270 */
[----:B--2---:R-:W-:Y:S02]  /*61c0*/  VIADD R3, R2, 0x70 ;  /* 0x0000007002037836 */ /* 0x004fe40000000000 */
[----:B------:R-:W-:Y:S03]  /*61d0*/  VIADD R93, R93, 0x1 ;  /* 0x000000015d5d7836 */ /* 0x000fe60000000000 */
[----:B-1----:R-:W-:Y:S07]  /*61e0*/  PRMT R0, R0, 0x654, R3 ;  /* 0x0000065400007816 */ /* 0x002fee0000000003 */
[----:B------:R1:W2:Y:S04]  /*61f0*/  @P1 LDS.128 R72, [R6+UR44+0x200] ;  /* 0x0002002c06481984 */ /* 0x0002a80008000c00 */
[----:B------:R1:W1:Y:S01]  /*6200*/  @P1 LDS.128 R76, [R5+0x210] ;  /* 0x00021000054c1984 */ /* 0x0002620000000c00 */
[C---:B------:R-:W-:Y:S01]  /*6210*/  ISETP.NE.AND P1, PT, R93.reuse, 0x4, PT ;  /* 0x000000045d00780c */ /* 0x040fe20003f25270 */
[----:B------:R-:W-:Y:S01]  /*6220*/  @!PT LDS RZ, [RZ] ;  /* 0x00000000fffff984 */ /* 0x000fe20000000800 */
[----:B------:R-:W-:Y:S01]  /*6230*/  @!PT LDS RZ, [RZ] ;  /* 0x00000000fffff984 */ /* 0x000fe20000000800 */
[----:B------:R-:W-:Y:S01]  /*6240*/  @!PT LDS RZ, [RZ] ;  /* 0x00000000fffff984 */ /* 0x000fe20000000800 */
[----:B------:R-:W-:Y:S01]  /*6250*/  @!PT LDS RZ, [RZ] ;  /* 0x00000000fffff984 */ /* 0x000fe20000000800 */
[----:B------:R5:W-:Y:S06]  /*6260*/  MEMBAR.ALL.CTA ;  /* 0x0000000000007992 */ /* 0x000bec0000008000 */
[----:B-----5:R-:W5:Y:S01]  /*6270*/  FENCE.VIEW.ASYNC.S ;  /* 0x00000000000073c6 */ /* 0x020f620000000000 */
[----:B------:R-:W-:Y:S01]  /*6280*/  SEL R93, R93, RZ, P1 ;  /* 0x000000ff5d5d7207 */ /* 0x000fe20000800000 */
[----:B-----5:R5:W-:Y:S02]  /*6290*/  SYNCS.ARRIVE.TRANS64.RED.A1T0 RZ, [R0+URZ], RZ ;  /* 0x000000ff00ff79a7 */ /* 0x020be400081004ff */
[----:B-----5:R-:W-:Y:S04]  /*62a0*/  SEL R0, RZ, 0x1, P1 ;  /* 0x00000001ff007807 */ /* 0x020fe80000800000 */
[----:B--2---:R-:W-:Y:S02]  /*62b0*/  LOP3.LUT R91, R91, R0, RZ, 0x3c, !PT ;  /* 0x000000005b5b7212 */ /* 0x004fe400078e3cff */
.L_x_99:
[----:B------:R-:W-:Y:S05]  /*62c0*/  BSYNC B1 ;  /* 0x0000000000017941 */ /* 0x000fea0003800000 */
.L_x_98:
[----:B------:R-:W-:Y:S04]  /*62d0*/  SHF.R.U32.HI R3, RZ, 0x15, R39 ;  /* 0x00000015ff037819 */ /* 0x000fe80000011627 */
[----:B------:R-:W-:Y:S01]  /*62e0*/  LOP3.LUT P1, RZ, R3, 0x3, R86, 0x48, !PT ;  /* 0x0000000303ff7812 */ /* 0x000fe20007824856 */
[----:B------:R-:W-:Y:S01]  /*62f0*/  @!UPT UIADD3 URZ, UPT, UPT, URZ, URZ, URZ ;  /* 0x000000fffffff290 */ /* 0x000fe2000fffe0ff */
[----:B----4-:R-:W-:Y:S11]  /*6300*/  @P0 BRA `(.L_x_103) ;  /* 0x0000000000080947 */ /* 0x010ff60003800000 */
[----:B------:R-:W2:Y:S02]  /*6310*/  SYNCS.PHASECHK.TRANS64.TRYWAIT P0, [R71+URZ+0xc0], R4 ;  /* 0x0000c004470075a7 */ /* 0x000ea400080011ff */
[----:B--2---:R-:W-:Y:S05]  /*6320*/  @!P0 BRA `(.L_x_104) ;  /* 0x0000003c00d08947 */ /* 0x004fea0003800000 */
.L_x_103:
[----:B------:R-:W-:Y:S05]  /*6330*/  @!P1 BRA `(.L_x_105) ;  /* 0x0000000000409947 */ /* 0x000fea0003800000 */
[----:B------:R-:W1:Y:S01]  /*6340*/  LDCU.64 UR8, c[0x4][0x78] ;  /* 0x01000f00ff0877ac */ /* 0x000e620008000a00 */
[----:B------:R-:W-:Y:S01]  /*6350*/  MOV R3, 0x0 ;  /* 0x0000000000037802 */ /* 0x000fe20000000f00 */
[----:B------:R-:W-:Y:S02]  /*6360*/  HFMA2 R12, -RZ, RZ, 0, 5.9604644775390625e-08 ;  /* 0x00000001ff0c7431 */ /* 0x000fe400000001ff */
[----:B------:R-:W-:Y:S02]  /*6370*/  IMAD.MOV.U32 R8, RZ, RZ, 0x192 ;  /* 0x00000192ff087424 */ /* 0x000fe400078e00ff */
[----:B------:R-:W-:Y:S01]  /*6380*/  IMAD.MOV.U32 R13, RZ, RZ, RZ ;  /* 0x000000ffff0d7224 */ /* 0x000fe200078e00ff */
[----:B------:R-:W4:Y:S01]  /*6390*/  LDCU.64 UR6, c[0x4][0x80] ;  /* 0x01001000ff0677ac */ /* 0x000f220008000a00 */
[----:B------:R-:W3:Y:S01]  /*63a0*/  LDC.64 R2, c[0x4][R3] ;  /* 0x0100000003027b82 */ /* 0x000ee20000000a00 */
[----:B------:R-:W5:Y:S01]  /*63b0*/  LDCU.64 UR4, c[0x4][0x18] ;  /* 0x01000300ff0477ac */ /* 0x000f620008000a00 */
[----:B-1----:R-:W-:Y:S01]  /*63c0*/  MOV R5, UR9 ;  /* 0x0000000900057c02 */ /* 0x002fe20008000f00 */
[----:B--2---:R-:W-:Y:S01]  /*63d0*/  IMAD.U32 R4, RZ, RZ, UR8 ;  /* 0x00000008ff047e24 */ /* 0x004fe2000f8e00ff */
[----:B----4-:R-:W-:Y:S01]  /*63e0*/  MOV R7, UR7 ;  /* 0x0000000700077c02 */ /* 0x010fe20008000f00 */
[----:B------:R-:W-:Y:S01]  /*63f0*/  IMAD.U32 R6, RZ, RZ, UR6 ;  /* 0x00000006ff067e24 */ /* 0x000fe2000f8e00ff */
[----:B-----5:R-:W-:Y:S01]  /*6400*/  MOV R11, UR5 ;  /* 0x00000005000b7c02 */ /* 0x020fe20008000f00 */
[----:B------:R-:W-:Y:S02]  /*6410*/  IMAD.U32 R10, RZ, RZ, UR4 ;  /* 0x00000004ff0a7e24 */ /* 0x000fe4000f8e00ff */
[----:B------:R-:W-:Y:S07]  /*6420*/  LEPC R20, `(.L_x_105) ;  /* 0x000000001014794e */ /* 0x000fee0000000000 */
[----:B---3--:R-:W-:Y:S05]  /*6430*/  CALL.ABS.NOINC R2 ;  /* 0x0000000002007343 */ /* 0x008fea0003c00000 */
.L_x_105:
[-C--:B------:R-:W-:Y:S01]  /*6440*/  F2FP.F16.E5M2.UNPACK_B R42, R72.reuse ;  /* 0x00000048ff2a723e */ /* 0x080fe200020004ff */
[----:B------:R-:W-:Y:S05]  /*6450*/  WARPSYNC.ALL ;  /* 0x0000000000007948 */ /* 0x000fea0003800000 */
[----:B------:R-:W-:Y:S01]  /*6460*/  R2UR UR4, R39 ;  /* 0x00000000270472ca */ /* 0x000fe200000e0000 */
[--C-:B------:R-:W-:Y:S01]  /*6470*/  HADD2.F32 R40, -RZ, R42.reuse.H0_H0 ;  /* 0x2000002aff287230 */ /* 0x100fe20000004100 */
[----:B------:R-:W-:Y:S01]  /*6480*/  F2FP.F16.E5M2.UNPACK_B R43, R72.H1 ;  /* 0x00000048ff2b723e */ /* 0x000fe200030004ff */
[----:B------:R-:W-:Y:S01]  /*6490*/  HADD2.F32 R42, -RZ, R42.H1_H1 ;  /* 0x3000002aff2a7230 */ /* 0x000fe20000004100 */
[-C--:B------:R-:W-:Y:S01]  /*64a0*/  F2FP.F16.E5M2.UNPACK_B R45, R73.reuse ;  /* 0x00000049ff2d723e */ /* 0x080fe200020004ff */
[----:B------:R-:W-:Y:S01]  /*64b0*/  BSSY.RECONVERGENT B0, `(.L_x_106) ;  /* 0x0000099000007945 */ /* 0x000fe20003800200 */
[----:B------:R-:W-:Y:S01]  /*64c0*/  F2FP.F16.E5M2.UNPACK_B R47, R73.H1 ;  /* 0x00000049ff2f723e */ /* 0x000fe200030004ff */
[--C-:B------:R-:W-:Y:S01]  /*64d0*/  HADD2.F32 R44, -RZ, R43.reuse.H0_H0 ;  /* 0x2000002bff2c7230 */ /* 0x100fe20000004100 */
[-C--:B------:R-:W-:Y:S01]  /*64e0*/  F2FP.F16.E5M2.UNPACK_B R49, R74.reuse ;  /* 0x0000004aff31723e */ /* 0x080fe200020004ff */
[----:B------:R-:W-:Y:S01]  /*64f0*/  HADD2.F32 R46, -RZ, R43.H1_H1 ;  /* 0x3000002bff2e7230 */ /* 0x000fe20000004100 */
[----:B------:R-:W-:Y:S01]  /*6500*/  F2FP.F16.E5M2.UNPACK_B R51, R74.H1 ;  /* 0x0000004aff33723e */ /* 0x000fe200030004ff */
[--C-:B------:R-:W-:Y:S01]  /*6510*/  HADD2.F32 R43, -RZ, R45.reuse.H0_H0 ;  /* 0x2000002dff2b7230 */ /* 0x100fe20000004100 */
[-C--:B------:R-:W-:Y:S01]  /*6520*/  F2FP.F16.E5M2.UNPACK_B R53, R75.reuse ;  /* 0x0000004bff35723e */ /* 0x080fe200020004ff */
[----:B-12---:R-:W-:Y:S01]  /*6530*/  LDTM.16dp32bit_t0_t15.x32 R4, tmem[UR4] ;  /* 0x00000004000479ee */ /* 0x006fe20008a80000 */
[----:B------:R-:W3:Y:S01]  /*6540*/  LDTM.16dp32bit_t16_t31.x32 R4, tmem[UR4+0x20] ;  /* 0x00002004000479ee */ /* 0x000ee20008aa0000 */
[----:B------:R-:W-:Y:S01]  /*6550*/  IADD3 R112, PT, PT, R84, UR44, RZ ;  /* 0x0000002c54707c10 */ /* 0x000fe2000fffe0ff */
[----:B------:R-:W-:Y:S01]  /*6560*/  HADD2.F32 R48, -RZ, R45.H1_H1 ;  /* 0x3000002dff307230 */ /* 0x000fe20000004100 */
[----:B------:R-:W-:Y:S01]  /*6570*/  SHF.L.U32 R103, R90, 0x4, RZ ;  /* 0x000000045a677819 */ /* 0x000fe200000006ff */
[----:B------:R-:W-:Y:S01]  /*6580*/  HADD2.F32 R52, -RZ, R49.H1_H1 ;  /* 0x30000031ff347230 */ /* 0x000fe20000004100 */
[----:B------:R-:W-:Y:S01]  /*6590*/  F2FP.F16.E5M2.UNPACK_B R55, R75.H1 ;  /* 0x0000004bff37723e */ /* 0x000fe200030004ff */
[----:B------:R-:W-:Y:S01]  /*65a0*/  HADD2.F32 R56, -RZ, R53.H1_H1 ;  /* 0x30000035ff387230 */ /* 0x000fe20000004100 */
[-C--:B------:R-:W-:Y:S01]  /*65b0*/  F2FP.F16.E5M2.UNPACK_B R57, R76.reuse ;  /* 0x0000004cff39723e */ /* 0x080fe200020004ff */
[--C-:B------:R-:W-:Y:S01]  /*65c0*/  HADD2.F32 R45, -RZ, R47.reuse.H0_H0 ;  /* 0x2000002fff2d7230 */ /* 0x100fe20000004100 */
[----:B------:R-:W-:Y:S01]  /*65d0*/  F2FP.F16.E5M2.UNPACK_B R59, R76.H1 ;  /* 0x0000004cff3b723e */ /* 0x000fe200030004ff */
[----:B------:R-:W-:Y:S01]  /*65e0*/  HADD2.F32 R50, -RZ, R47.H1_H1 ;  /* 0x3000002fff327230 */ /* 0x000fe20000004100 */
[-C--:B------:R-:W-:Y:S01]  /*65f0*/  F2FP.F16.E5M2.UNPACK_B R61, R77.reuse ;  /* 0x0000004dff3d723e */ /* 0x080fe200020004ff */
[----:B------:R-:W-:Y:S01]  /*6600*/  HADD2.F32 R47, -RZ, R49.H0_H0 ;  /* 0x20000031ff2f7230 */ /* 0x000fe20000004100 */
[----:B------:R-:W-:Y:S01]  /*6610*/  F2FP.F16.E5M2.UNPACK_B R63, R77.H1 ;  /* 0x0000004dff3f723e */ /* 0x000fe200030004ff */
[----:B------:R-:W-:Y:S01]  /*6620*/  HADD2.F32 R60, -RZ, R57.H1_H1 ;  /* 0x30000039ff3c7230 */ /* 0x000fe20000004100 */
[-C--:B------:R-:W-:Y:S01]  /*6630*/  F2FP.F16.E5M2.UNPACK_B R65, R78.reuse ;  /* 0x0000004eff41723e */ /* 0x080fe200020004ff */
[----:B------:R-:W-:Y:S01]  /*6640*/  HADD2.F32 R64, -RZ, R61.H1_H1 ;  /* 0x3000003dff407230 */ /* 0x000fe20000004100 */
[----:B------:R-:W-:Y:S01]  /*6650*/  F2FP.F16.E5M2.UNPACK_B R67, R78.H1 ;  /* 0x0000004eff43723e */ /* 0x000fe200030004ff */
[----:B------:R-:W-:Y:S01]  /*6660*/  HADD2.F32 R49, -RZ, R51.H0_H0 ;  /* 0x20000033ff317230 */ /* 0x000fe20000004100 */
[----:B------:R-:W-:Y:S01]  /*6670*/  ISETP.NE.AND P0, PT, R97, RZ, PT ;  /* 0x000000ff6100720c */ /* 0x000fe20003f05270 */
[----:B------:R-:W-:Y:S01]  /*6680*/  HADD2.F32 R68, -RZ, R65.H1_H1 ;  /* 0x30000041ff447230 */ /* 0x000fe20000004100 */
[----:B------:R-:W-:Y:S01]  /*6690*/  ISETP.NE.AND P6, PT, R102, RZ, PT ;  /* 0x000000ff6600720c */ /* 0x000fe20003fc5270 */
[----:B------:R-:W-:Y:S02]  /*66a0*/  HADD2.F32 R54, -RZ, R51.H1_H1 ;  /* 0x30000033ff367230 */ /* 0x000fe40000004100 */
[C---:B---3--:R-:W-:Y:S01]  /*66b0*/  FMUL R0, R38.reuse, R4 ;  /* 0x0000000426007220 */ /* 0x048fe20000400000 */
[C---:B------:R-:W-:Y:S01]  /*66c0*/  FMUL R2, R38.reuse, R5 ;  /* 0x0000000526027220 */ /* 0x040fe20000400000 */
[C---:B------:R-:W-:Y:S01]  /*66d0*/  FMUL R4, R38.reuse, R8 ;  /* 0x0000000826047220 */ /* 0x040fe20000400000 */
[C---:B------:R-:W-:Y:S01]  /*66e0*/  FMUL R5, R38.reuse, R9 ;  /* 0x0000000926057220 */ /* 0x040fe20000400000 */
[C---:B------:R-:W-:Y:S01]  /*66f0*/  FFMA R0, R41.reuse, R40, R0 ;  /* 0x0000002829007223 */ /* 0x040fe20000000000 */
[C---:B------:R-:W-:Y:S01]  /*6700*/  FFMA R2, R41.reuse, R42, R2 ;  /* 0x0000002a29027223 */ /* 0x040fe20000000002 */
[C---:B------:R-:W-:Y:S01]  /*6710*/  FMUL R8, R38.reuse, R12 ;  /* 0x0000000c26087220 */ /* 0x040fe20000400000 */
[C---:B------:R-:W-:Y:S01]  /*6720*/  FMUL R9, R38.reuse, R13 ;  /* 0x0000000d26097220 */ /* 0x040fe20000400000 */
[----:B------:R-:W-:Y:S02]  /*6730*/  HADD2.F32 R51, -RZ, R53.H0_H0 ;  /* 0x20000035ff337230 */ /* 0x000fe40000004100 */
[C---:B------:R-:W-:Y:S01]  /*6740*/  FMUL R12, R38.reuse, R16 ;  /* 0x00000010260c7220 */ /* 0x040fe20000400000 */
        /* <DEDUP_REMOVED lines=13> */
[C---:B------:R-:W-:Y:S01]  /*6820*/  FFMA R3, R41.reuse, R44, R3 ;  /* 0x0000002c29037223 */ /* 0x040fe20000000003 */
[----:B------:R-:W-:Y:S01]  /*6830*/  F2FP.F16.E5M2.UNPACK_B R40, R79 ;  /* 0x0000004fff28723e */ /* 0x000fe200020004ff */
[C---:B------:R-:W-:Y:S01]  /*6840*/  FFMA R7, R41.reuse, R46, R7 ;  /* 0x0000002e29077223 */ /* 0x040fe20000000007 */
[C---:B------:R-:W-:Y:S01]  /*6850*/  FFMA R4, R41.reuse, R43, R4 ;  /* 0x0000002b29047223 */ /* 0x040fe20000000004 */
[----:B------:R-:W-:Y:S01]  /*6860*/  F2FP.F16.E5M2.UNPACK_B R42, R79.H1 ;  /* 0x0000004fff2a723e */ /* 0x000fe200030004ff */
[C---:B------:R-:W-:Y:S01]  /*6870*/  FFMA R5, R41.reuse, R48, R5 ;  /* 0x0000003029057223 */ /* 0x040fe20000000005 */
[----:B------:R-:W-:Y:S01]  /*6880*/  FFMA R6, R41, R45, R6 ;  /* 0x0000002d29067223 */ /* 0x000fe20000000006 */
[----:B------:R-:W-:Y:S01]  /*6890*/  F2FP.SATFINITE.E5M2.F32.PACK_AB_MERGE_C R99, R7, R3, RZ ;  /* 0x000000030763723e */ /* 0x000fe200048060ff */
[C---:B------:R-:W-:Y:S01]  /*68a0*/  FFMA R11, R41.reuse, R50, R11 ;  /* 0x00000032290b7223 */ /* 0x040fe2000000000b */
[C---:B------:R-:W-:Y:S01]  /*68b0*/  FFMA R8, R41.reuse, R47, R8 ;  /* 0x0000002f29087223 */ /* 0x040fe20000000008 */
[----:B------:R-:W-:Y:S01]  /*68c0*/  FMUL R10, R38, R14 ;  /* 0x0000000e260a7220 */ /* 0x000fe20000400000 */
[----:B------:R-:W-:Y:S01]  /*68d0*/  F2FP.SATFINITE.E5M2.F32.PACK_AB_MERGE_C R104, R2, R0, R99 ;  /* 0x000000000268723e */ /* 0x000fe20004806063 */
[----:B------:R-:W-:Y:S01]  /*68e0*/  FFMA R9, R41, R52, R9 ;  /* 0x0000003429097223 */ /* 0x000fe20000000009 */
[----:B------:R-:W-:Y:S01]  /*68f0*/  F2FP.SATFINITE.E5M2.F32.PACK_AB_MERGE_C R105, R11, R6, RZ ;  /* 0x000000060b69723e */ /* 0x000fe200048060ff */
[----:B------:R-:W-:Y:S01]  /*6900*/  FFMA R10, R41, R49, R10 ;  /* 0x00000031290a7223 */ /* 0x000fe2000000000a */
[----:B------:R-:W-:Y:S01]  /*6910*/  IADD3 R99, PT, PT, R112, R103, RZ ;  /* 0x0000006770637210 */ /* 0x000fe20007ffe0ff */
[C---:B------:R-:W-:Y:S01]  /*6920*/  FMUL R15, R38.reuse, R15 ;  /* 0x0000000f260f7220 */ /* 0x040fe20000400000 */
[--C-:B------:R-:W-:Y:S01]  /*6930*/  HADD2.F32 R53, -RZ, R55.reuse.H0_H0 ;  /* 0x20000037ff357230 */ /* 0x100fe20000004100 */
[----:B------:R-:W-:Y:S01]  /*6940*/  F2FP.SATFINITE.E5M2.F32.PACK_AB_MERGE_C R105, R5, R4, R105 ;  /* 0x000000040569723e */ /* 0x000fe20004806069 */
[----:B------:R-:W-:Y:S02]  /*6950*/  HADD2.F32 R58, -RZ, R55.H1_H1 ;  /* 0x30000037ff3a7230 */ /* 0x000fe40000004100 */
[C---:B------:R-:W-:Y:S01]  /*6960*/  FFMA R15, R41.reuse, R54, R15 ;  /* 0x00000036290f7223 */ /* 0x040fe2000000000f */
[C---:B------:R-:W-:Y:S01]  /*6970*/  FFMA R12, R41.reuse, R51, R12 ;  /* 0x00000033290c7223 */ /* 0x040fe2000000000c */
[C---:B------:R-:W-:Y:S01]  /*6980*/  FFMA R13, R41.reuse, R56, R13 ;  /* 0x00000038290d7223 */ /* 0x040fe2000000000d */
[----:B------:R-:W-:Y:S02]  /*6990*/  HADD2.F32 R55, -RZ, R57.H0_H0 ;  /* 0x20000039ff377230 */ /* 0x000fe40000004100 */
[C---:B------:R-:W-:Y:S01]  /*69a0*/  FMUL R14, R38.reuse, R18 ;  /* 0x00000012260e7220 */ /* 0x040fe20000400000 */
[C---:B------:R-:W-:Y:S01]  /*69b0*/  FMUL R19, R38.reuse, R19 ;  /* 0x0000001326137220 */ /* 0x040fe20000400000 */
[--C-:B------:R-:W-:Y:S02]  /*69c0*/  HADD2.F32 R57, -RZ, R59.reuse.H0_H0 ;  /* 0x2000003bff397230 */ /* 0x100fe40000004100 */
[C---:B------:R-:W-:Y:S01]  /*69d0*/  FMUL R18, R38.reuse, R22 ;  /* 0x0000001626127220 */ /* 0x040fe20000400000 */
[C---:B------:R-:W-:Y:S01]  /*69e0*/  FFMA R14, R41.reuse, R53, R14 ;  /* 0x00000035290e7223 */ /* 0x040fe2000000000e */
[----:B------:R-:W-:Y:S02]  /*69f0*/  HADD2.F32 R62, -RZ, R59.H1_H1 ;  /* 0x3000003bff3e7230 */ /* 0x000fe40000004100 */
[C---:B------:R-:W-:Y:S01]  /*6a00*/  FFMA R19, R41.reuse, R58, R19 ;  /* 0x0000003a29137223 */ /* 0x040fe20000000013 */
[----:B------:R-:W-:Y:S02]  /*6a10*/  HADD2.F32 R59, -RZ, R61.H0_H0 ;  /* 0x2000003dff3b7230 */ /* 0x000fe40000004100 */
[C---:B------:R-:W-:Y:S01]  /*6a20*/  FMUL R23, R38.reuse, R23 ;  /* 0x0000001726177220 */ /* 0x040fe20000400000 */
[C---:B------:R-:W-:Y:S01]  /*6a30*/  FFMA R16, R41.reuse, R55, R16 ;  /* 0x0000003729107223 */ /* 0x040fe20000000010 */
[C---:B------:R-:W-:Y:S01]  /*6a40*/  FFMA R17, R41.reuse, R60, R17 ;  /* 0x0000003c29117223 */ /* 0x040fe20000000011 */
[--C-:B------:R-:W-:Y:S02]  /*6a50*/  HADD2.F32 R61, -RZ, R63.reuse.H0_H0 ;  /* 0x2000003fff3d7230 */ /* 0x100fe40000004100 */
[C---:B------:R-:W-:Y:S01]  /*6a60*/  FFMA R18, R41.reuse, R57, R18 ;  /* 0x0000003929127223 */ /* 0x040fe20000000012 */
[----:B------:R-:W-:Y:S02]  /*6a70*/  HADD2.F32 R66, -RZ, R63.H1_H1 ;  /* 0x3000003fff427230 */ /* 0x000fe40000004100 */
[C---:B------:R-:W-:Y:S01]  /*6a80*/  FMUL R22, R38.reuse, R26 ;  /* 0x0000001a26167220 */ /* 0x040fe20000400000 */
[----:B------:R-:W-:Y:S02]  /*6a90*/  HADD2.F32 R63, -RZ, R65.H0_H0 ;  /* 0x20000041ff3f7230 */ /* 0x000fe40000004100 */
[C---:B------:R-:W-:Y:S01]  /*6aa0*/  FFMA R23, R41.reuse, R62, R23 ;  /* 0x0000003e29177223 */ /* 0x040fe20000000017 */
[C---:B------:R-:W-:Y:S01]  /*6ab0*/  FMUL R27, R38.reuse, R27 ;  /* 0x0000001b261b7220 */ /* 0x040fe20000400000 */
[C---:B------:R-:W-:Y:S01]  /*6ac0*/  FFMA R20, R41.reuse, R59, R20 ;  /* 0x0000003b29147223 */ /* 0x040fe20000000014 */
[C---:B------:R-:W-:Y:S01]  /*6ad0*/  FFMA R21, R41.reuse, R64, R21 ;  /* 0x0000004029157223 */ /* 0x040fe20000000015 */
[--C-:B------:R-:W-:Y:S02]  /*6ae0*/  HADD2.F32 R65, -RZ, R67.reuse.H0_H0 ;  /* 0x20000043ff417230 */ /* 0x100fe40000004100 */
[C---:B------:R-:W-:Y:S01]  /*6af0*/  FFMA R22, R41.reuse, R61, R22 ;  /* 0x0000003d29167223 */ /* 0x040fe20000000016 */
[----:B------:R-:W-:Y:S02]  /*6b00*/  HADD2.F32 R70, -RZ, R67.H1_H1 ;  /* 0x30000043ff467230 */ /* 0x000fe40000004100 */
[C---:B------:R-:W-:Y:S01]  /*6b10*/  FMUL R26, R38.reuse, R30 ;  /* 0x0000001e261a7220 */ /* 0x040fe20000400000 */
[--C-:B------:R-:W-:Y:S02]  /*6b20*/  HADD2.F32 R67, -RZ, R40.reuse.H0_H0 ;  /* 0x20000028ff437230 */ /* 0x100fe40000004100 */
[C---:B------:R-:W-:Y:S01]  /*6b30*/  FFMA R27, R41.reuse, R66, R27 ;  /* 0x00000042291b7223 */ /* 0x040fe2000000001b */
[C---:B------:R-:W-:Y:S01]  /*6b40*/  FMUL R31, R38.reuse, R31 ;  /* 0x0000001f261f7220 */ /* 0x040fe20000400000 */
[C---:B------:R-:W-:Y:S01]  /*6b50*/  FFMA R24, R41.reuse, R63, R24 ;  /* 0x0000003f29187223 */ /* 0x040fe20000000018 */
[----:B------:R-:W-:Y:S02]  /*6b60*/  HADD2.F32 R40, -RZ, R40.H1_H1 ;  /* 0x30000028ff287230 */ /* 0x000fe40000004100 */
[C---:B------:R-:W-:Y:S01]  /*6b70*/  FFMA R25, R41.reuse, R68, R25 ;  /* 0x0000004429197223 */ /* 0x040fe20000000019 */
[--C-:B------:R-:W-:Y:S02]  /*6b80*/  HADD2.F32 R69, -RZ, R42.reuse.H0_H0 ;  /* 0x2000002aff457230 */ /* 0x100fe40000004100 */
[C---:B------:R-:W-:Y:S01]  /*6b90*/  FFMA R26, R41.reuse, R65, R26 ;  /* 0x00000041291a7223 */ /* 0x040fe2000000001a */
[----:B------:R-:W-:Y:S02]  /*6ba0*/  HADD2.F32 R42, -RZ, R42.H1_H1 ;  /* 0x3000002aff2a7230 */ /* 0x000fe40000004100 */
[C---:B------:R-:W-:Y:S01]  /*6bb0*/  FMUL R30, R38.reuse, R34 ;  /* 0x00000022261e7220 */ /* 0x040fe20000400000 */
[----:B------:R-:W-:Y:S01]  /*6bc0*/  FFMA R31, R41, R70, R31 ;  /* 0x00000046291f7223 */ /* 0x000fe2000000001f */
[----:B------:R-:W-:Y:S01]  /*6bd0*/  FMUL R35, R38, R35 ;  /* 0x0000002326237220 */ /* 0x000fe20000400000 */
[----:B------:R-:W-:Y:S01]  /*6be0*/  F2FP.SATFINITE.E5M2.F32.PACK_AB_MERGE_C R106, R15, R10, RZ ;  /* 0x0000000a0f6a723e */ /* 0x000fe200048060ff */
[----:B------:R-:W-:Y:S01]  /*6bf0*/  FFMA R28, R41, R67, R28 ;  /* 0x00000043291c7223 */ /* 0x000fe2000000001c */
[----:B------:R-:W-:Y:S01]  /*6c00*/  F2FP.SATFINITE.E5M2.F32.PACK_AB_MERGE_C R107, R19, R14, RZ ;  /* 0x0000000e136b723e */ /* 0x000fe200048060ff */
[C---:B------:R-:W-:Y:S01]  /*6c10*/  FFMA R29, R41.reuse, R40, R29 ;  /* 0x00000028291d7223 */ /* 0x040fe2000000001d */
[C---:B------:R-:W-:Y:S01]  /*6c20*/  FFMA R30, R41.reuse, R69, R30 ;  /* 0x00000045291e7223 */ /* 0x040fe2000000001e */
[----:B------:R-:W-:Y:S01]  /*6c30*/  FFMA R35, R41, R42, R35 ;  /* 0x0000002a29237223 */ /* 0x000fe20000000023 */
[----:B------:R-:W-:Y:S02]  /*6c40*/  F2FP.SATFINITE.E5M2.F32.PACK_AB_MERGE_C R106, R9, R8, R106 ;  /* 0x00000008096a723e */ /* 0x000fe4000480606a */
[----:B------:R-:W-:Y:S02]  /*6c50*/  F2FP.SATFINITE.E5M2.F32.PACK_AB_MERGE_C R107, R13, R12, R107 ;  /* 0x0000000c0d6b723e */ /* 0x000fe4000480606b */
[----:B------:R-:W-:Y:S02]  /*6c60*/  F2FP.SATFINITE.E5M2.F32.PACK_AB_MERGE_C R108, R23, R18, RZ ;  /* 0x00000012176c723e */ /* 0x000fe400048060ff */
[----:B------:R-:W-:Y:S01]  /*6c70*/  F2FP.SATFINITE.E5M2.F32.PACK_AB_MERGE_C R109, R27, R22, RZ ;  /* 0x000000161b6d723e */ /* 0x000fe200048060ff */
[----:B------:R1:W-:Y:S01]  /*6c80*/  STS.128 [R84+UR44+0x4200], R104 ;  /* 0x0042006854007988 */ /* 0x0003e20008000c2c */
[----:B------:R-:W-:Y:S02]  /*6c90*/  F2FP.SATFINITE.E5M2.F32.PACK_AB_MERGE_C R113, R31, R26, RZ ;  /* 0x0000001a1f71723e */ /* 0x000fe400048060ff */
[----:B------:R-:W-:Y:S02]  /*6ca0*/  F2FP.SATFINITE.E5M2.F32.PACK_AB_MERGE_C R114, R35, R30, RZ ;  /* 0x0000001e2372723e */ /* 0x000fe400048060ff */
[----:B------:R-:W-:Y:S02]  /*6cb0*/  F2FP.SATFINITE.E5M2.F32.PACK_AB_MERGE_C R108, R17, R16, R108 ;  /* 0x00000010116c723e */ /* 0x000fe4000480606c */
[----:B------:R-:W-:Y:S02]  /*6cc0*/  F2FP.SATFINITE.E5M2.F32.PACK_AB_MERGE_C R109, R21, R20, R109 ;  /* 0x00000014156d723e */ /* 0x000fe4000480606d */
[----:B------:R-:W-:Y:S02]  /*6cd0*/  F2FP.SATFINITE.E5M2.F32.PACK_AB_MERGE_C R110, R25, R24, R113 ;  /* 0x00000018196e723e */ /* 0x000fe40004806071 */
[----:B------:R-:W-:Y:S02]  /*6ce0*/  F2FP.SATFINITE.E5M2.F32.PACK_AB_MERGE_C R111, R29, R28, R114 ;  /* 0x0000001c1d6f723e */ /* 0x000fe40004806072 */
[----:B------:R-:W-:Y:S02]  /*6cf0*/  LEA R112, R93, UR44, 0x3 ;  /* 0x0000002c5d707c11 */ /* 0x000fe4000f8e18ff */
[----:B------:R-:W-:Y:S01]  /*6d00*/  @P6 SHF.L.U32 R113, R91, 0x1f, RZ ;  /* 0x0000001f5b716819 */ /* 0x000fe200000006ff */
[----:B------:R1:W-:Y:S01]  /*6d10*/  STS.128 [R99+0x4210], R108 ;  /* 0x0042106c63007388 */ /* 0x0003e20000000c00 */
[----:B------:R-:W-:Y:S01]  /*6d20*/  @!PT LDS RZ, [RZ] ;  /* 0x00000000fffff984 */ /* 0x000fe20000000800 */
[----:B------:R-:W-:Y:S01]  /*6d30*/  @!PT LDS RZ, [RZ] ;  /* 0x00000000fffff984 */ /* 0x000fe20000000800 */
[----:B------:R-:W-:Y:S01]  /*6d40*/  @!PT LDS RZ, [RZ] ;  /* 0x00000000fffff984 */ /* 0x000fe20000000800 */
[----:B------:R-:W-:Y:S01]  /*6d50*/  @!PT LDS RZ, [RZ] ;  /* 0x00000000fffff984 */ /* 0x000fe20000000800 */
[----:B------:R2:W-:Y:S07]  /*6d60*/  MEMBAR.ALL.CTA ;  /* 0x0000000000007992 */ /* 0x0005ee0000008000 */
[----:B--2---:R-:W2:Y:S02]  /*6d70*/  FENCE.VIEW.ASYNC.S ;  /* 0x00000000000073c6 */ /* 0x004ea40000000000 */
[----:B--2---:R-:W-:Y:S06]  /*6d80*/  BAR.SYNC.DEFER_BLOCKING 0x1, 0x80 ;  /* 0x0042000000007b1d */ /* 0x004fec0000010000 */
[----:B------:R-:W-:Y:S05]  /*6d90*/  @P0 BRA `(.L_x_107) ;  /* 0x0000000000280947 */ /* 0x000fea0003800000 */
[----:B------:R-:W-:Y:S01]  /*6da0*/  UIADD3 UR4, UPT, UPT, UR44, 0x4200, URZ ;  /* 0x000042002c047890 */ /* 0x000fe2000fffe0ff */
[----:B------:R-:W-:Y:S05]  /*6db0*/  UMOV UR51, UR36 ;  /* 0x0000002400337c82 */ /* 0x000fea0008000000 */
[----:B------:R-:W-:Y:S01]  /*6dc0*/  MOV R96, UR4 ;  /* 0x0000000400607c02 */ /* 0x000fe20008000f00 */
[----:B------:R-:W-:Y:S03]  /*6dd0*/  UIADD3 UR4, UP0, UPT, UR62, 0x680, URZ ;  /* 0x000006803e047890 */ /* 0x000fe6000ff1e0ff */
[----:B------:R-:W-:Y:S01]  /*6de0*/  R2UR UR48, R96 ;  /* 0x00000000603072ca */ /* 0x000fe200000e0000 */
[----:B------:R-:W-:Y:S11]  /*6df0*/  UIADD3.X UR5, UPT, UPT, URZ, UR63, URZ, UP0, !UPT ;  /* 0x0000003fff057290 */ /* 0x000ff600087fe4ff */
[----:B------:R-:W-:Y:S01]  /*6e00*/  @!UPT UIADD3 URZ, UPT, UPT, URZ, URZ, URZ ;  /* 0x000000fffffff290 */ /* 0x000fe2000fffe0ff */
[----:B------:R2:W-:Y:S01]  /*6e10*/  UTMASTG.3D [UR48], [UR4] ;  /* 0x00000030040073b5 */ /* 0x0005e20008010000 */
[----:B------:R0:W-:Y:S01]  /*6e20*/  UTMACMDFLUSH ;  /* 0x00000000000079b7 */ /* 0x0001e20000000000 */
[----:B--2---:R-:W-:Y:S04]  /*6e30*/  DEPBAR.LE SB0, 0x1 ;  /* 0x000080400000791a */ /* 0x004fe80000000000 */
.L_x_107:
[----:B------:R-:W-:Y:S05]  /*6e40*/  BSYNC.RECONVERGENT B0 ;  /* 0x0000000000007941 */ /* 0x000fea0003800200 */
.L_x_106:
[----:B------:R-:W-:Y:S06]  /*6e50*/  BAR.SYNC.DEFER_BLOCKING 0x1, 0x80 ;  /* 0x0042000000007b1d */ /* 0x000fec0000010000 */
[----:B------:R-:W2:Y:S01]  /*6e60*/  @P6 SYNCS.PHASECHK.TRANS64.TRYWAIT P0, [R112+URZ+0x50], R113 ;  /* 0x00005071700065a7 */ /* 0x000ea200080011ff */
[----:B------:R-:W-:Y:S01]  /*6e70*/  BSSY B1, `(.L_x_108) ;  /* 0x0000020000017945 */ /* 0x000fe20003800000 */
[----:B--2---:R-:W-:Y:S03]  /*6e80*/  @P6 SEL R100, RZ, 0x1, !P0 ;  /* 0x00000001ff646807 */ /* 0x004fe60004000000 */
[----:B------:R-:W-:Y:S05]  /*6e90*/  @!P6 BRA `(.L_x_109) ;  /* 0x000000000074e947 */ /* 0x000fea0003800000 */
[----:B------:R-:W-:Y:S01]  /*6ea0*/  ISETP.NE.AND P1, PT, R101, RZ, PT ;  /* 0x000000ff6500720c */ /* 0x000fe20003f25270 */
[----:B------:R-:W2:Y:S01]  /*6eb0*/  S2R R0, SR_CgaCtaId ;  /* 0x0000000000007919 */ /* 0x000ea20000008800 */
[----:B------:R-:W-:Y:S01]  /*6ec0*/  ISETP.NE.AND P0, PT, R100, RZ, PT ;  /* 0x000000ff6400720c */ /* 0x000fe20003f05270 */
[----:B------:R-:W-:Y:S10]  /*6ed0*/  BSSY B0, `(.L_x_110) ;  /* 0x0000008000007945 */ /* 0x000ff40003800000 */
[----:B------:R-:W-:Y:S05]  /*6ee0*/  @P1 IMAD R2, R93, 0x1000, R84 ;  /* 0x000010005d021824 */ /* 0x000fea00078e0254 */
[----:B------:R-:W-:Y:S05]  /*6ef0*/  @P1 IADD3 R4, PT, PT, R2, UR44, RZ ;  /* 0x0000002c02041c10 */ /* 0x000fea000fffe0ff */
[----:B------:R-:W-:Y:S01]  /*6f00*/  @P1 IMAD.IADD R4, R4, 0x1, R103 ;  /* 0x0000000104041824 */ /* 0x000fe200078e0267 */
[----:B------:R-:W-:Y:S06]  /*6f10*/  @P0 BRA `(.L_x_111) ;  /* 0x00000000000c0947 */ /* 0x000fec0003800000 */
[----:B------:R-:W-:Y:S04]  /*6f20*/  SHF.L.U32 R3, R91, 0x1f, RZ ;  /* 0x0000001f5b037819 */ /* 0x000fe800000006ff */
[----:B------:R-:W3:Y:S02]  /*6f30*/  SYNCS.PHASECHK.TRANS64.TRYWAIT P0, [R112+URZ+0x50], R3 ;  /* 0x00005003700075a7 */ /* 0x000ee400080011ff */
[----:B---3--:R-:W-:Y:S05]  /*6f40*/  @!P0 BRA `(.L_x_112) ;  /* 0x0000003000dc8947 */ /* 0x008fea0003800000 */
.L_x_111:
[----:B------:R-:W-:Y:S05]  /*6f50*/  BSYNC B0 ;  /* 0x0000000000007941 */ /* 0x000fea0003800000 */
.L_x_110:
[----:B------:R-:W-:Y:S01]  /*6f60*/  ISETP.NE.AND P0, PT, R101, RZ, PT ;  /* 0x000000ff6500720c */ /* 0x000fe20003f05270 */
[----:B---3--:R-:W-:Y:S02]  /*6f70*/  VIADD R3, R112, 0x70 ;  /* 0x0000007070037836 */ /* 0x008fe40000000000 */
[----:B------:R-:W-:Y:S03]  /*6f80*/  VIADD R93, R93, 0x1 ;  /* 0x000000015d5d7836 */ /* 0x000fe60000000000 */
[----:B--2---:R-:W-:Y:S07]  /*6f90*/  PRMT R0, R0, 0x654, R3 ;  /* 0x0000065400007816 */ /* 0x004fee0000000003 */
[----:B------:R2:W3:Y:S04]  /*6fa0*/  @P0 LDS.128 R72, [R2+UR44+0x200] ;  /* 0x0002002c02480984 */ /* 0x0004e80008000c00 */
[----:B------:R2:W4:Y:S01]  /*6fb0*/  @P0 LDS.128 R76, [R4+0x210] ;  /* 0x00021000044c0984 */ /* 0x0005220000000c00 */
        /* <DEDUP_REMOVED lines=10> */
[----:B--23--:R-:W-:Y:S02]  /*7060*/  LOP3.LUT R91, R91, R0, RZ, 0x3c, !PT ;  /* 0x000000005b5b7212 */ /* 0x00cfe400078e3cff */
.L_x_109:
[----:B------:R-:W-:Y:S05]  /*7070*/  BSYNC B1 ;  /* 0x0000000000017941 */ /* 0x000fea0003800000 */
.L_x_108:
[----:B------:R-:W-:Y:S05]  /*7080*/  VIADD R3, R39, 0x40 ;  /* 0x0000004027037836 */ /* 0x000fea0000000000 */
[----:B------:R-:W-:Y:S04]  /*7090*/  SHF.R.U32.HI R3, RZ, 0x15, R3 ;  /* 0x00000015ff037819 */ /* 0x000fe80000011603 */
[----:B------:R-:W-:Y:S11]  /*70a0*/  LOP3.LUT P0, RZ, R3, 0x3, R86, 0x48, !PT ;  /* 0x0000000303ff7812 */ /* 0x000ff60007804856 */
[----:B------:R-:W-:Y:S02]  /*70b0*/  @!UPT UIADD3 URZ, UPT, UPT, URZ, URZ, URZ ;  /* 0x000000fffffff290 */ /* 0x000fe4000fffe0ff */
[----:B------:R-:W-:Y:S05]  /*70c0*/  @!P0 BRA `(.L_x_113) ;  /* 0x0000000000408947 */ /* 0x000fea0003800000 */
[----:B------:R-:W2:Y:S01]  /*70d0*/  LDCU.64 UR8, c[0x4][0x78] ;  /* 0x01000f00ff0877ac */ /* 0x000ea20008000a00 */
[----:B------:R-:W-:Y:S01]  /*70e0*/  MOV R3, 0x0 ;  /* 0x0000000000037802 */ /* 0x000fe20000000f00 */
[----:B------:R-:W-:Y:S02]  /*70f0*/  HFMA2 R12, -RZ, RZ, 0, 5.9604644775390625e-08 ;  /* 0x00000001ff0c7431 */ /* 0x000fe400000001ff */
[----:B------:R-:W-:Y:S02]  /*7100*/  IMAD.MOV.U32 R8, RZ, RZ, 0x192 ;  /* 0x00000192ff087424 */ /* 0x000fe400078e00ff */
[----:B------:R-:W-:Y:S01]  /*7110*/  IMAD.MOV.U32 R13, RZ, RZ, RZ ;  /* 0x000000ffff0d7224 */ /* 0x000fe200078e00ff */
[----:B------:R-:W3:Y:S01]  /*7120*/  LDCU.64 UR6, c[0x4][0x80] ;  /* 0x01001000ff0677ac */ /* 0x000ee20008000a00 */
[----:B------:R-:W1:Y:S01]  /*7130*/  LDC.64 R2, c[0x4][R3] ;  /* 0x0100000003027b82 */ /* 0x000e620000000a00 */
[----:B------:R-:W5:Y:S01]  /*7140*/  LDCU.64 UR4, c[0x4][0x18] ;  /* 0x01000300ff0477ac */ /* 0x000f620008000a00 */
[----:B--2---:R-:W-:Y:S01]  /*7150*/  MOV R5, UR9 ;  /* 0x0000000900057c02 */ /* 0x004fe20008000f00 */
[----:B------:R-:W-:Y:S01]  /*7160*/  IMAD.U32 R4, RZ, RZ, UR8 ;  /* 0x00000008ff047e24 */ /* 0x000fe2000f8e00ff */
[----:B---3--:R-:W-:Y:S01]  /*7170*/  MOV R7, UR7 ;  /* 0x0000000700077c02 */ /* 0x008fe20008000f00 */
[----:B------:R-:W-:Y:S01]  /*7180*/  IMAD.U32 R6, RZ, RZ, UR6 ;  /* 0x00000006ff067e24 */ /* 0x000fe2000f8e00ff */
[----:B-----5:R-:W-:Y:S01]  /*7190*/  MOV R11, UR5 ;  /* 0x00000005000b7c02 */ /* 0x020fe20008000f00 */
[----:B------:R-:W-:Y:S02]  /*71a0*/  IMAD.U32 R10, RZ, RZ, UR4 ;  /* 0x00000004ff0a7e24 */ /* 0x000fe4000f8e00ff */
[----:B------:R-:W-:Y:S07]  /*71b0*/  LEPC R20, `(.L_x_113) ;  /* 0x000000001014794e */ /* 0x000fee0000000000 */
[----:B-1--4-:R-:W-:Y:S05]  /*71c0*/  CALL.ABS.NOINC R2 ;  /* 0x0000000002007343 */ /* 0x012fea0003c00000 */
.L_x_113:
        /* <DEDUP_REMOVED lines=14> */
[----:B------:R-:W-:Y:S01]  /*72b0*/  F2FP.F16.E5M2.UNPACK_B R54, R75 ;  /* 0x0000004bff36723e */ /* 0x000fe200020004ff */
[----:B------:R-:W-:Y:S01]  /*72c0*/  LDTM.16dp32bit_t0_t15.x32 R4, tmem[UR4+0x40] ;  /* 0x00004004000479ee */ /* 0x000fe20008a80000 */
[----:B------:R-:W2:Y:S01]  /*72d0*/  LDTM.16dp32bit_t16_t31.x32 R4, tmem[UR4+0x60] ;  /* 0x00006004000479ee */ /* 0x000ea20008aa0000 */
[----:B------:R-:W-:Y:S01]  /*72e0*/  HADD2.F32 R46, -RZ, R46.H1_H1 ;  /* 0x3000002eff2e7230 */ /* 0x000fe20000004100 */
[----:B----4-:R-:W-:Y:S01]  /*72f0*/  F2FP.F16.E5M2.UNPACK_B R58, R76 ;  /* 0x0000004cff3a723e */ /* 0x010fe200020004ff */
[--C-:B------:R-:W-:Y:S01]  /*7300*/  HADD2.F32 R49, -RZ, R50.reuse.H0_H0 ;  /* 0x20000032ff317230 */ /* 0x100fe20000004100 */
[----:B------:R-:W-:Y:S01]  /*7310*/  F2FP.F16.E5M2.UNPACK_B R62, R77 ;  /* 0x0000004dff3e723e */ /* 0x000fe200020004ff */
[----:B------:R-:W-:Y:S01]  /*7320*/  HADD2.F32 R50, -RZ, R50.H1_H1 ;  /* 0x30000032ff327230 */ /* 0x000fe20000004100 */
[----:B------:R-:W-:Y:S01]  /*7330*/  F2FP.F16.E5M2.UNPACK_B R66, R78 ;  /* 0x0000004eff42723e */ /* 0x000fe200020004ff */
[--C-:B------:R-:W-:Y:S01]  /*7340*/  HADD2.F32 R53, -RZ, R54.reuse.H0_H0 ;  /* 0x20000036ff357230 */ /* 0x100fe20000004100 */
[----:B------:R-:W-:Y:S01]  /*7350*/  F2FP.F16.E5M2.UNPACK_B R70, R79 ;  /* 0x0000004fff46723e */ /* 0x000fe200020004ff */
[----:B------:R-:W-:Y:S01]  /*7360*/  HADD2.F32 R54, -RZ, R54.H1_H1 ;  /* 0x30000036ff367230 */ /* 0x000fe20000004100 */
[----:B------:R-:W-:Y:S01]  /*7370*/  F2FP.F16.E5M2.UNPACK_B R56, R75.H1 ;  /* 0x0000004bff38723e */ /* 0x000fe200030004ff */
[--C-:B------:R-:W-:Y:S01]  /*7380*/  HADD2.F32 R57, -RZ, R58.reuse.H0_H0 ;  /* 0x2000003aff397230 */ /* 0x100fe20000004100 */
[----:B------:R-:W-:Y:S01]  /*7390*/  F2FP.F16.E5M2.UNPACK_B R60, R76.H1 ;  /* 0x0000004cff3c723e */ /* 0x000fe200030004ff */
[----:B------:R-:W-:Y:S01]  /*73a0*/  HADD2.F32 R58, -RZ, R58.H1_H1 ;  /* 0x3000003aff3a7230 */ /* 0x000fe20000004100 */
[----:B------:R-:W-:Y:S01]  /*73b0*/  F2FP.F16.E5M2.UNPACK_B R64, R77.H1 ;  /* 0x0000004dff40723e */ /* 0x000fe200030004ff */
[--C-:B------:R-:W-:Y:S01]  /*73c0*/  HADD2.F32 R61, -RZ, R62.reuse.H0_H0 ;  /* 0x2000003eff3d7230 */ /* 0x100fe20000004100 */
[----:B------:R-:W-:Y:S01]  /*73d0*/  F2FP.F16.E5M2.UNPACK_B R68, R78.H1 ;  /* 0x0000004eff44723e */ /* 0x000fe200030004ff */
[----:B------:R-:W-:Y:S01]  /*73e0*/  HADD2.F32 R62, -RZ, R62.H1_H1 ;  /* 0x3000003eff3e7230 */ /* 0x000fe20000004100 */
[----:B------:R-:W-:Y:S01]  /*73f0*/  ISETP.NE.AND P0, PT, R97, RZ, PT ;  /* 0x000000ff6100720c */ /* 0x000fe20003f05270 */
[--C-:B------:R-:W-:Y:S01]  /*7400*/  HADD2.F32 R65, -RZ, R66.reuse.H0_H0 ;  /* 0x20000042ff417230 */ /* 0x100fe20000004100 */
[----:B------:R-:W-:Y:S01]  /*7410*/  ISETP.NE.AND P6, PT, R102, RZ, PT ;  /* 0x000000ff6600720c */ /* 0x000fe20003fc5270 */
[----:B------:R-:W-:Y:S02]  /*7420*/  HADD2.F32 R66, -RZ, R66.H1_H1 ;  /* 0x30000042ff427230 */ /* 0x000fe40000004100 */
[--C-:B------:R-:W-:Y:S02]  /*7430*/  HADD2.F32 R69, -RZ, R70.reuse.H0_H0 ;  /* 0x20000046ff457230 */ /* 0x100fe40000004100 */
[C---:B--2---:R-:W-:Y:S01]  /*7440*/  FMUL R0, R38.reuse, R4 ;  /* 0x0000000426007220 */ /* 0x044fe20000400000 */
[C---:B------:R-:W-:Y:S01]  /*7450*/  FMUL R2, R38.reuse, R5 ;  /* 0x0000000526027220 */ /* 0x040fe20000400000 */
[C---:B------:R-:W-:Y:S01]  /*7460*/  FMUL R4, R38.reuse, R8 ;  /* 0x0000000826047220 */ /* 0x040fe20000400000 */
[C---:B------:R-:W-:Y:S01]  /*7470*/  FMUL R5, R38.reuse, R9 ;  /* 0x0000000926057220 */ /* 0x040fe20000400000 */
[C---:B------:R-:W-:Y:S01]  /*7480*/  FFMA R0, R41.reuse, R40, R0 ;  /* 0x0000002829007223 */ /* 0x040fe20000000000 */
[C---:B------:R-:W-:Y:S01]  /*7490*/  FFMA R2, R41.reuse, R43, R2 ;  /* 0x0000002b29027223 */ /* 0x040fe20000000002 */
        /* <DEDUP_REMOVED lines=10> */
[----:B------:R-:W-:Y:S02]  /*7540*/  HADD2.F32 R70, -RZ, R70.H1_H1 ;  /* 0x30000046ff467230 */ /* 0x000fe40000004100 */
[C---:B------:R-:W-:Y:S01]  /*7550*/  FMUL R28, R38.reuse, R32 ;  /* 0x00000020261c7220 */ /* 0x040fe20000400000 */
[C---:B------:R-:W-:Y:S01]  /*7560*/  FMUL R29, R38.reuse, R33 ;  /* 0x00000021261d7220 */ /* 0x040fe20000400000 */
[C---:B------:R-:W-:Y:S01]  /*7570*/  FMUL R3, R38.reuse, R6 ;  /* 0x0000000626037220 */ /* 0x040fe20000400000 */
[C---:B------:R-:W-:Y:S01]  /*7580*/  FMUL R7, R38.reuse, R7 ;  /* 0x0000000726077220 */ /* 0x040fe20000400000 */
[--C-:B------:R-:W-:Y:S02]  /*7590*/  HADD2.F32 R47, -RZ, R48.reuse.H0_H0 ;  /* 0x20000030ff2f7230 */ /* 0x100fe40000004100 */
[C---:B------:R-:W-:Y:S01]  /*75a0*/  FMUL R6, R38.reuse, R10 ;  /* 0x0000000a26067220 */ /* 0x040fe20000400000 */
[C---:B------:R-:W-:Y:S01]  /*75b0*/  FFMA R3, R41.reuse, R42, R3 ;  /* 0x0000002a29037223 */ /* 0x040fe20000000003 */
[----:B------:R-:W-:Y:S02]  /*75c0*/  HADD2.F32 R48, -RZ, R48.H1_H1 ;  /* 0x30000030ff307230 */ /* 0x000fe40000004100 */
[C---:B------:R-:W-:Y:S01]  /*75d0*/  FFMA R7, R41.reuse, R44, R7 ;  /* 0x0000002c29077223 */ /* 0x040fe20000000007 */
[C---:B------:R-:W-:Y:S01]  /*75e0*/  FFMA R4, R41.reuse, R45, R4 ;  /* 0x0000002d29047223 */ /* 0x040fe20000000004 */
[C---:B------:R-:W-:Y:S01]  /*75f0*/  FFMA R5, R41.reuse, R46, R5 ;  /* 0x0000002e29057223 */ /* 0x040fe20000000005 */
[----:B------:R-:W-:Y:S01]  /*7600*/  FFMA R6, R41, R47, R6 ;  /* 0x0000002f29067223 */ /* 0x000fe20000000006 */
[----:B------:R-:W-:Y:S01]  /*7610*/  FMUL R11, R38, R11 ;  /* 0x0000000b260b7220 */ /* 0x000fe20000400000 */
[----:B------:R-:W-:Y:S01]  /*7620*/  F2FP.F16.E5M2.UNPACK_B R40, R79.H1 ;  /* 0x0000004fff28723e */ /* 0x000fe200030004ff */
[--C-:B------:R-:W-:Y:S01]  /*7630*/  HADD2.F32 R51, -RZ, R52.reuse.H0_H0 ;  /* 0x20000034ff337230 */ /* 0x100fe20000004100 */
[----:B-1----:R-:W-:Y:S01]  /*7640*/  F2FP.SATFINITE.E5M2.F32.PACK_AB_MERGE_C R105, R7, R3, RZ ;  /* 0x000000030769723e */ /* 0x002fe200048060ff */
[C---:B------:R-:W-:Y:S01]  /*7650*/  FFMA R11, R41.reuse, R48, R11 ;  /* 0x00000030290b7223 */ /* 0x040fe2000000000b */
[C---:B------:R-:W-:Y:S01]  /*7660*/  FFMA R8, R41.reuse, R49, R8 ;  /* 0x0000003129087223 */ /* 0x040fe20000000008 */
[----:B------:R-:W-:Y:S01]  /*7670*/  FFMA R9, R41, R50, R9 ;  /* 0x0000003229097223 */ /* 0x000fe20000000009 */
[----:B------:R-:W-:Y:S01]  /*7680*/  F2FP.SATFINITE.E5M2.F32.PACK_AB_MERGE_C R104, R2, R0, R105 ;  /* 0x000000000268723e */ /* 0x000fe20004806069 */
[----:B------:R-:W-:Y:S01]  /*7690*/  HADD2.F32 R52, -RZ, R52.H1_H1 ;  /* 0x30000034ff347230 */ /* 0x000fe20000004100 */
[----:B------:R-:W-:Y:S01]  /*76a0*/  F2FP.SATFINITE.E5M2.F32.PACK_AB_MERGE_C R106, R11, R6, RZ ;  /* 0x000000060b6a723e */ /* 0x000fe200048060ff */
[C---:B------:R-:W-:Y:S01]  /*76b0*/  FMUL R10, R38.reuse, R14 ;  /* 0x0000000e260a7220 */ /* 0x040fe20000400000 */
[C---:B------:R-:W-:Y:S01]  /*76c0*/  FMUL R15, R38.reuse, R15 ;  /* 0x0000000f260f7220 */ /* 0x040fe20000400000 */
[--C-:B------:R-:W-:Y:S01]  /*76d0*/  HADD2.F32 R55, -RZ, R56.reuse.H0_H0 ;  /* 0x20000038ff377230 */ /* 0x100fe20000004100 */
[----:B------:R-:W-:Y:S01]  /*76e0*/  F2FP.SATFINITE.E5M2.F32.PACK_AB_MERGE_C R105, R5, R4, R106 ;  /* 0x000000040569723e */ /* 0x000fe2000480606a */
[C---:B------:R-:W-:Y:S01]  /*76f0*/  FFMA R10, R41.reuse, R51, R10 ;  /* 0x00000033290a7223 */ /* 0x040fe2000000000a */
[C---:B------:R-:W-:Y:S01]  /*7700*/  FFMA R15, R41.reuse, R52, R15 ;  /* 0x00000034290f7223 */ /* 0x040fe2000000000f */
[C---:B------:R-:W-:Y:S01]  /*7710*/  FFMA R12, R41.reuse, R53, R12 ;  /* 0x00000035290c7223 */ /* 0x040fe2000000000c */
[C---:B------:R-:W-:Y:S01]  /*7720*/  FFMA R13, R41.reuse, R54, R13 ;  /* 0x00000036290d7223 */ /* 0x040fe2000000000d */
[----:B------:R-:W-:Y:S02]  /*7730*/  HADD2.F32 R56, -RZ, R56.H1_H1 ;  /* 0x30000038ff387230 */ /* 0x000fe40000004100 */
[C---:B------:R-:W-:Y:S01]  /*7740*/  FMUL R14, R38.reuse, R18 ;  /* 0x00000012260e7220 */ /* 0x040fe20000400000 */
[C---:B------:R-:W-:Y:S01]  /*7750*/  FMUL R19, R38.reuse, R19 ;  /* 0x0000001326137220 */ /* 0x040fe20000400000 */
[--C-:B------:R-:W-:Y:S02]  /*7760*/  HADD2.F32 R59, -RZ, R60.reuse.H0_H0 ;  /* 0x2000003cff3b7230 */ /* 0x100fe40000004100 */
[C---:B------:R-:W-:Y:S01]  /*7770*/  FMUL R18, R38.reuse, R22 ;  /* 0x0000001626127220 */ /* 0x040fe20000400000 */
[C---:B------:R-:W-:Y:S01]  /*7780*/  FFMA R14, R41.reuse, R55, R14 ;  /* 0x00000037290e7223 */ /* 0x040fe2000000000e */
[----:B------:R-:W-:Y:S02]  /*7790*/  HADD2.F32 R60, -RZ, R60.H1_H1 ;  /* 0x3000003cff3c7230 */ /* 0x000fe40000004100 */
        /* <DEDUP_REMOVED lines=8> */
[C---:B------:R-:W-:Y:S01]  /*7820*/  FFMA R23, R41.reuse, R60, R23 ;  /* 0x0000003c29177223 */ /* 0x040fe20000000017 */
[C---:B------:R-:W-:Y:S01]  /*7830*/  FMUL R27, R38.reuse, R27 ;  /* 0x0000001b261b7220 */ /* 0x040fe20000400000 */
[C---:B------:R-:W-:Y:S01]  /*7840*/  FFMA R20, R41.reuse, R61, R20 ;  /* 0x0000003d29147223 */ /* 0x040fe20000000014 */
[C---:B------:R-:W-:Y:S01]  /*7850*/  FFMA R21, R41.reuse, R62, R21 ;  /* 0x0000003e29157223 */ /* 0x040fe20000000015 */
[--C-:B------:R-:W-:Y:S02]  /*7860*/  HADD2.F32 R67, -RZ, R68.reuse.H0_H0 ;  /* 0x20000044ff437230 */ /* 0x100fe40000004100 */
[----:B------:R-:W-:Y:S01]  /*7870*/  FFMA R22, R41, R63, R22 ;  /* 0x0000003f29167223 */ /* 0x000fe20000000016 */
[----:B------:R-:W-:Y:S02]  /*7880*/  HADD2.F32 R68, -RZ, R68.H1_H1 ;  /* 0x30000044ff447230 */ /* 0x000fe40000004100 */
[C---:B------:R-:W-:Y:S01]  /*7890*/  FMUL R26, R38.reuse, R30 ;  /* 0x0000001e261a7220 */ /* 0x040fe20000400000 */
[----:B------:R-:W-:Y:S01]  /*78a0*/  F2FP.SATFINITE.E5M2.F32.PACK_AB_MERGE_C R107, R15, R10, RZ ;  /* 0x0000000a0f6b723e */ /* 0x000fe200048060ff */
        /* <DEDUP_REMOVED lines=8> */
[----:B------:R-:W-:Y:S01]  /*7930*/  F2FP.SATFINITE.E5M2.F32.PACK_AB_MERGE_C R106, R9, R8, R107 ;  /* 0x00000008096a723e */ /* 0x000fe2000480606b */
[----:B------:R-:W-:Y:S01]  /*7940*/  FFMA R31, R41, R68, R31 ;  /* 0x00000044291f7223 */ /* 0x000fe2000000001f */
[----:B------:R-:W-:Y:S01]  /*7950*/  FMUL R35, R38, R35 ;  /* 0x0000002326237220 */ /* 0x000fe20000400000 */
[----:B------:R-:W-:Y:S01]  /*7960*/  F2FP.SATFINITE.E5M2.F32.PACK_AB_MERGE_C R107, R19, R14, RZ ;  /* 0x0000000e136b723e */ /* 0x000fe200048060ff */
[C---:B------:R-:W-:Y:S01]  /*7970*/  FFMA R28, R41.reuse, R69, R28 ;  /* 0x00000045291c7223 */ /* 0x040fe2000000001c */
[C---:B------:R-:W-:Y:S01]  /*7980*/  FFMA R29, R41.reuse, R70, R29 ;  /* 0x00000046291d7223 */ /* 0x040fe2000000001d */
[C---:B------:R-:W-:Y:S01]  /*7990*/  FFMA R30, R41.reuse, R43, R30 ;  /* 0x0000002b291e7223 */ /* 0x040fe2000000001e */
[----:B------:R-:W-:Y:S01]  /*79a0*/  FFMA R35, R41, R40, R35 ;  /* 0x0000002829237223 */ /* 0x000fe20000000023 */
        /* <DEDUP_REMOVED lines=21> */
[----:B------:R-:W-:Y:S02]  /*7b00*/  UIADD3 UR4, UP0, UPT, UR62, 0x680, URZ ;  /* 0x000006803e047890 */ /* 0x000fe4000ff1e0ff */
[----:B------:R-:W-:Y:S02]  /*7b10*/  UIADD3 UR9, UPT, UPT, UR49, 0x40, URZ ;  /* 0x0000004031097890 */ /* 0x000fe4000fffe0ff */
[----:B------:R-:W-:Y:S02]  /*7b20*/  UIADD3 UR8, UPT, UPT, UR44, 0x5200, URZ ;  /* 0x000052002c087890 */ /* 0x000fe4000fffe0ff */
[----:B------:R-:W-:Y:S01]  /*7b30*/  UIADD3.X UR5, UPT, UPT, URZ, UR63, URZ, UP0, !UPT ;  /* 0x0000003fff057290 */ /* 0x000fe200087fe4ff */
[----:B------:R-:W-:Y:S01]  /*7b40*/  UMOV UR10, UR50 ;  /* 0x00000032000a7c82 */ /* 0x000fe20008000000 */
[----:B------:R-:W-:Y:S07]  /*7b50*/  UMOV UR11, UR36 ;  /* 0x00000024000b7c82 */ /* 0x000fee0008000000 */
[----:B------:R2:W-:Y:S01]  /*7b60*/  UTMASTG.3D [UR8], [UR4] ;  /* 0x00000008040073b5 */ /* 0x0005e20008010000 */
[----:B------:R0:W-:Y:S01]  /*7b70*/  UTMACMDFLUSH ;  /* 0x00000000000079b7 */ /* 0x0001e20000000000 */
[----:B--2---:R-:W-:Y:S04]  /*7b80*/  DEPBAR.LE SB0, 0x1 ;  /* 0x000080400000791a */ /* 0x004fe80000000000 */
.L_x_115:
[----:B------:R-:W-:Y:S05]  /*7b90*/  BSYNC.RECONVERGENT B0 ;  /* 0x0000000000007941 */ /* 0x000fea0003800200 */
.L_x_114:
        /* <DEDUP_REMOVED lines=16> */
.L_x_119:
[----:B------:R-:W-:Y:S05]  /*7ca0*/  BSYNC B0 ;  /* 0x0000000000007941 */ /* 0x000fea0003800000 */
.L_x_118:
        /* <DEDUP_REMOVED lines=17> */
.L_x_117:
[----:B------:R-:W-:Y:S05]  /*7dc0*/  BSYNC B1 ;  /* 0x0000000000017941 */ /* 0x000fea0003800000 */
.L_x_116:
        /* <DEDUP_REMOVED lines=21> */
.L_x_121:
        /* <DEDUP_REMOVED lines=18> */
[----:B------:R-:W-:Y:S01]  /*8040*/  ISETP.NE.AND P6, PT, R102, RZ, PT ;  /* 0x000000ff6600720c */ /* 0x000fe20003fc5270 */
[--C-:B------:R-:W-:Y:S01]  /*8050*/  HADD2.F32 R49, -RZ, R50.reuse.H0_H0 ;  /* 0x20000032ff317230 */ /* 0x100fe20000004100 */
[----:B----4-:R-:W-:Y:S01]  /*8060*/  F2FP.F16.E5M2.UNPACK_B R58, R76 ;  /* 0x0000004cff3a723e */ /* 0x010fe200020004ff */
[----:B------:R-:W-:Y:S01]  /*8070*/  HADD2.F32 R50, -RZ, R50.H1_H1 ;  /* 0x30000032ff327230 */ /* 0x000fe20000004100 */
[----:B------:R-:W-:Y:S01]  /*8080*/  F2FP.F16.E5M2.UNPACK_B R62, R77 ;  /* 0x0000004dff3e723e */ /* 0x000fe200020004ff */
[--C-:B------:R-:W-:Y:S01]  /*8090*/  HADD2.F32 R53, -RZ, R54.reuse.H0_H0 ;  /* 0x20000036ff357230 */ /* 0x100fe20000004100 */
[----:B------:R-:W-:Y:S01]  /*80a0*/  F2FP.F16.E5M2.UNPACK_B R66, R78 ;  /* 0x0000004eff42723e */ /* 0x000fe200020004ff */
[----:B------:R-:W-:Y:S01]  /*80b0*/  HADD2.F32 R54, -RZ, R54.H1_H1 ;  /* 0x30000036ff367230 */ /* 0x000fe20000004100 */
[----:B------:R-:W-:Y:S01]  /*80c0*/  F2FP.F16.E5M2.UNPACK_B R70, R79 ;  /* 0x0000004fff46723e */ /* 0x000fe200020004ff */
[--C-:B------:R-:W-:Y:S01]  /*80d0*/  HADD2.F32 R57, -RZ, R58.reuse.H0_H0 ;  /* 0x2000003aff397230 */ /* 0x100fe20000004100 */
[----:B------:R-:W-:Y:S01]  /*80e0*/  F2FP.F16.E5M2.UNPACK_B R56, R75.H1 ;  /* 0x0000004bff38723e */ /* 0x000fe200030004ff */
[----:B------:R-:W-:Y:S01]  /*80f0*/  HADD2.F32 R58, -RZ, R58.H1_H1 ;  /* 0x3000003aff3a7230 */ /* 0x000fe20000004100 */
[----:B------:R-:W-:Y:S01]  /*8100*/  F2FP.F16.E5M2.UNPACK_B R60, R76.H1 ;  /* 0x0000004cff3c723e */ /* 0x000fe200030004ff */
[--C-:B------:R-:W-:Y:S01]  /*8110*/  HADD2.F32 R61, -RZ, R62.reuse.H0_H0 ;  /* 0x2000003eff3d7230 */ /* 0x100fe20000004100 */
[----:B------:R-:W-:Y:S01]  /*8120*/  F2FP.F16.E5M2.UNPACK_B R64, R77.H1 ;  /* 0x0000004dff40723e */ /* 0x000fe200030004ff */
[----:B------:R-:W-:Y:S01]  /*8130*/  HADD2.F32 R62, -RZ, R62.H1_H1 ;  /* 0x3000003eff3e7230 */ /* 0x000fe20000004100 */
[----:B------:R-:W-:Y:S01]  /*8140*/  F2FP.F16.E5M2.UNPACK_B R68, R78.H1 ;  /* 0x0000004eff44723e */ /* 0x000fe200030004ff */
        /* <DEDUP_REMOVED lines=112> */
[----:B------:R-:W-:Y:S02]  /*8850*/  UIADD3 UR4, UPT, UPT, UR44, 0x4200, URZ ;  /* 0x000042002c047890 */ /* 0x000fe4000fffe0ff */
[----:B------:R-:W-:Y:S01]  /*8860*/  UIADD3 UR9, UPT, UPT, UR49, 0x80, URZ ;  /* 0x0000008031097890 */ /* 0x000fe2000fffe0ff */
[----:B------:R-:W-:Y:S01]  /*8870*/  UMOV UR10, UR50 ;  /* 0x00000032000a7c82 */ /* 0x000fe20008000000 */
[----:B------:R-:W-:Y:S02]  /*8880*/  UMOV UR11, UR36 ;  /* 0x00000024000b7c82 */ /* 0x000fe40008000000 */
        /* <DEDUP_REMOVED lines=8> */
.L_x_123:
[----:B------:R-:W-:Y:S05]  /*8910*/  BSYNC.RECONVERGENT B0 ;  /* 0x0000000000007941 */ /* 0x000fea0003800200 */
.L_x_122:
        /* <DEDUP_REMOVED lines=16> */
.L_x_127:
[----:B------:R-:W-:Y:S05]  /*8a20*/  BSYNC B0 ;  /* 0x0000000000007941 */ /* 0x000fea0003800000 */
.L_x_126:
        /* <DEDUP_REMOVED lines=17> */
.L_x_125:
[----:B------:R-:W-:Y:S05]  /*8b40*/  BSYNC B1 ;  /* 0x0000000000017941 */ /* 0x000fea0003800000 */
.L_x_124:
        /* <DEDUP_REMOVED lines=21> */
.L_x_129:
[----:B------:R-:W-:Y:S01]  /*8ca0*/  ISETP.NE.AND P0, PT, R97, RZ, PT ;  /* 0x000000ff6100720c */ /* 0x000fe20003f05270 */
[----:B------:R-:W-:Y:S05]  /*8cb0*/  WARPSYNC.ALL ;  /* 0x0000000000007948 */ /* 0x000fea0003800000 */
[----:B------:R-:W-:Y:S01]  /*8cc0*/  R2UR UR4, R39 ;  /* 0x00000000270472ca */ /* 0x000fe200000e0000 */
[----:B------:R-:W2:Y:S01]  /*8cd0*/  S2UR UR6, SR_CgaCtaId ;  /* 0x00000000000679c3 */ /* 0x000ea20000008800 */
[-C--:B------:R-:W-:Y:S01]  /*8ce0*/  F2FP.F16.E5M2.UNPACK_B R42, R72.reuse ;  /* 0x00000048ff2a723e */ /* 0x080fe200020004ff */
[----:B------:R-:W-:Y:S01]  /*8cf0*/  BSSY.RECONVERGENT B0, `(.L_x_130) ;  /* 0x000009b000007945 */ /* 0x000fe20003800200 */
[----:B------:R-:W-:Y:S02]  /*8d00*/  F2FP.F16.E5M2.UNPACK_B R72, R72.H1 ;  /* 0x00000048ff48723e */ /* 0x000fe400030004ff */
[-C--:B------:R-:W-:Y:S01]  /*8d10*/  F2FP.F16.E5M2.UNPACK_B R46, R73.reuse ;  /* 0x00000049ff2e723e */ /* 0x080fe200020004ff */
[--C-:B------:R-:W-:Y:S01]  /*8d20*/  HADD2.F32 R40, -RZ, R42.reuse.H0_H0 ;  /* 0x2000002aff287230 */ /* 0x100fe20000004100 */
[----:B------:R-:W-:Y:S01]  /*8d30*/  F2FP.F16.E5M2.UNPACK_B R73, R73.H1 ;  /* 0x00000049ff49723e */ /* 0x000fe200030004ff */
[----:B------:R-:W-:Y:S01]  /*8d40*/  HADD2.F32 R42, -RZ, R42.H1_H1 ;  /* 0x3000002aff2a7230 */ /* 0x000fe20000004100 */
[-C--:B------:R-:W-:Y:S01]  /*8d50*/  F2FP.F16.E5M2.UNPACK_B R50, R74.reuse ;  /* 0x0000004aff32723e */ /* 0x080fe200020004ff */
[----:B------:R-:W-:Y:S01]  /*8d60*/  HADD2.F32 R43, -RZ, R72.H0_H0 ;  /* 0x20000048ff2b7230 */ /* 0x000fe20000004100 */
[----:B------:R-:W-:Y:S01]  /*8d70*/  F2FP.F16.E5M2.UNPACK_B R74, R74.H1 ;  /* 0x0000004aff4a723e */ /* 0x000fe200030004ff */
[----:B------:R-:W-:Y:S01]  /*8d80*/  LDTM.16dp32bit_t0_t15.x32 R4, tmem[UR4+0xc0] ;  /* 0x0000c004000479ee */ /* 0x000fe20008a80000 */
[----:B------:R-:W3:Y:S01]  /*8d90*/  LDTM.16dp32bit_t16_t31.x32 R4, tmem[UR4+0xe0] ;  /* 0x0000e004000479ee */ /* 0x000ee20008aa0000 */
[----:B------:R-:W-:Y:S01]  /*8da0*/  NOP ;  /* 0x0000000000007918 */ /* 0x000fe20000000000 */
[--C-:B------:R-:W-:Y:S01]  /*8db0*/  HADD2.F32 R45, -RZ, R46.reuse.H0_H0 ;  /* 0x2000002eff2d7230 */ /* 0x100fe20000004100 */
[----:B------:R-:W-:Y:S01]  /*8dc0*/  R2UR UR5, R71 ;  /* 0x00000000470572ca */ /* 0x000fe200000e0000 */
[----:B------:R-:W-:Y:S01]  /*8dd0*/  HADD2.F32 R46, -RZ, R46.H1_H1 ;  /* 0x3000002eff2e7230 */ /* 0x000fe20000004100 */
[----:B------:R-:W-:Y:S01]  /*8de0*/  F2FP.F16.E5M2.UNPACK_B R54, R75 ;  /* 0x0000004bff36723e */ /* 0x000fe200020004ff */
        /* <DEDUP_REMOVED lines=10> */
[----:B------:R-:W-:Y:S01]  /*8e90*/  UIADD3 UR4, UPT, UPT, UR5, 0xe0, URZ ;  /* 0x000000e005047890 */ /* 0x000fe2000fffe0ff */
[----:B------:R-:W-:Y:S01]  /*8ea0*/  HADD2.F32 R59, -RZ, R58.H1_H1 ;  /* 0x3000003aff3b7230 */ /* 0x000fe20000004100 */
[----:B------:R-:W-:Y:S01]  /*8eb0*/  F2FP.F16.E5M2.UNPACK_B R76, R76.H1 ;  /* 0x0000004cff4c723e */ /* 0x000fe200030004ff */
[--C-:B------:R-:W-:Y:S01]  /*8ec0*/  HADD2.F32 R60, -RZ, R62.reuse.H0_H0 ;  /* 0x2000003eff3c7230 */ /* 0x100fe20000004100 */
[----:B------:R-:W-:Y:S01]  /*8ed0*/  F2FP.F16.E5M2.UNPACK_B R77, R77.H1 ;  /* 0x0000004dff4d723e */ /* 0x000fe200030004ff */
[----:B------:R-:W-:Y:S01]  /*8ee0*/  HADD2.F32 R63, -RZ, R62.H1_H1 ;  /* 0x3000003eff3f7230 */ /* 0x000fe20000004100 */
[----:B------:R-:W-:Y:S01]  /*8ef0*/  F2FP.F16.E5M2.UNPACK_B R78, R78.H1 ;  /* 0x0000004eff4e723e */ /* 0x000fe200030004ff */
[--C-:B------:R-:W-:Y:S01]  /*8f00*/  HADD2.F32 R64, -RZ, R66.reuse.H0_H0 ;  /* 0x20000042ff407230 */ /* 0x100fe20000004100 */
[----:B--2---:R-:W-:Y:S01]  /*8f10*/  UPRMT UR4, UR6, 0x654, UR4 ;  /* 0x0000065406047896 */ /* 0x004fe20008000004 */
        /* <DEDUP_REMOVED lines=8> */
[----:B------:R-:W-:Y:S01]  /*8fa0*/  SYNCS.ARRIVE.TRANS64.RED.A1T0 RZ, [UR4], RZ ;  /* 0x000000ffffff79a7 */ /* 0x000fe20008100404 */
[C---:B------:R-:W-:Y:S01]  /*8fb0*/  FMUL R16, R38.reuse, R16 ;  /* 0x0000001026107220 */ /* 0x040fe20000400000 */
[C---:B------:R-:W-:Y:S01]  /*8fc0*/  FMUL R17, R38.reuse, R17 ;  /* 0x0000001126117220 */ /* 0x040fe20000400000 */
[C---:B------:R-:W-:Y:S01]  /*8fd0*/  FMUL R0, R38.reuse, R20 ;  /* 0x0000001426007220 */ /* 0x040fe20000400000 */
[C---:B------:R-:W-:Y:S01]  /*8fe0*/  FMUL R2, R38.reuse, R21 ;  /* 0x0000001526027220 */ /* 0x040fe20000400000 */
[C---:B------:R-:W-:Y:S01]  /*8ff0*/  FMUL R20, R38.reuse, R25 ;  /* 0x0000001926147220 */ /* 0x040fe20000400000 */
[----:B------:R-:W-:Y:S02]  /*9000*/  HADD2.F32 R67, -RZ, R66.H1_H1 ;  /* 0x30000042ff437230 */ /* 0x000fe40000004100 */
[C---:B------:R-:W-:Y:S01]  /*9010*/  FMUL R6, R38.reuse, R6 ;  /* 0x0000000626067220 */ /* 0x040fe20000400000 */
[----:B------:R-:W-:Y:S02]  /*9020*/  HADD2.F32 R44, -RZ, R72.H1_H1 ;  /* 0x30000048ff2c7230 */ /* 0x000fe40000004100 */
[C---:B------:R-:W-:Y:S01]  /*9030*/  FMUL R7, R38.reuse, R7 ;  /* 0x0000000726077220 */ /* 0x040fe20000400000 */
[--C-:B------:R-:W-:Y:S02]  /*9040*/  HADD2.F32 R47, -RZ, R73.reuse.H0_H0 ;  /* 0x20000049ff2f7230 */ /* 0x100fe40000004100 */
[C---:B------:R-:W-:Y:S01]  /*9050*/  FFMA R6, R41.reuse, R43, R6 ;  /* 0x0000002b29067223 */ /* 0x040fe20000000006 */
[--C-:B------:R-:W-:Y:S02]  /*9060*/  HADD2.F32 R40, -RZ, R68.reuse.H0_H0 ;  /* 0x20000044ff287230 */ /* 0x100fe40000004100 */
[C---:B------:R-:W-:Y:S01]  /*9070*/  FFMA R7, R41.reuse, R44, R7 ;  /* 0x0000002c29077223 */ /* 0x040fe20000000007 */
[C---:B------:R-:W-:Y:S01]  /*9080*/  FFMA R8, R41.reuse, R45, R8 ;  /* 0x0000002d29087223 */ /* 0x040fe20000000008 */
[----:B------:R-:W-:Y:S01]  /*9090*/  FFMA R9, R41, R46, R9 ;  /* 0x0000002e29097223 */ /* 0x000fe20000000009 */
[----:B------:R-:W-:Y:S02]  /*90a0*/  HADD2.F32 R43, -RZ, R68.H1_H1 ;  /* 0x30000044ff2b7230 */ /* 0x000fe40000004100 */
[C---:B------:R-:W-:Y:S01]  /*90b0*/  FMUL R10, R38.reuse, R10 ;  /* 0x0000000a260a7220 */ /* 0x040fe20000400000 */
[----:B------:R-:W-:Y:S01]  /*90c0*/  HADD2.F32 R48, -RZ, R73.H1_H1 ;  /* 0x30000049ff307230 */ /* 0x000fe20000004100 */
[----:B------:R-:W-:Y:S01]  /*90d0*/  F2FP.SATFINITE.E5M2.F32.PACK_AB_MERGE_C R100, R7, R6, RZ ;  /* 0x000000060764723e */ /* 0x000fe200048060ff */
[C---:B------:R-:W-:Y:S01]  /*90e0*/  FMUL R7, R38.reuse, R24 ;  /* 0x0000001826077220 */ /* 0x040fe20000400000 */
[----:B------:R-:W-:Y:S01]  /*90f0*/  FFMA R10, R41, R47, R10 ;  /* 0x0000002f290a7223 */ /* 0x000fe2000000000a */
[C---:B------:R-:W-:Y:S01]  /*9100*/  FMUL R24, R38.reuse, R29 ;  /* 0x0000001d26187220 */ /* 0x040fe20000400000 */
[----:B------:R-:W-:Y:S01]  /*9110*/  F2FP.SATFINITE.E5M2.F32.PACK_AB_MERGE_C R100, R5, R4, R100 ;  /* 0x000000040564723e */ /* 0x000fe20004806064 */
[C---:B------:R-:W-:Y:S01]  /*9120*/  FMUL R11, R38.reuse, R11 ;  /* 0x0000000b260b7220 */ /* 0x040fe20000400000 */
[--C-:B------:R-:W-:Y:S02]  /*9130*/  HADD2.F32 R51, -RZ, R74.reuse.H0_H0 ;  /* 0x2000004aff337230 */ /* 0x100fe40000004100 */
[C---:B------:R-:W-:Y:S01]  /*9140*/  FMUL R14, R38.reuse, R14 ;  /* 0x0000000e260e7220 */ /* 0x040fe20000400000 */
[----:B------:R-:W-:Y:S02]  /*9150*/  HADD2.F32 R52, -RZ, R74.H1_H1 ;  /* 0x3000004aff347230 */ /* 0x000fe40000004100 */
[C---:B------:R-:W-:Y:S01]  /*9160*/  FFMA R11, R41.reuse, R48, R11 ;  /* 0x00000030290b7223 */ /* 0x040fe2000000000b */
[C---:B------:R-:W-:Y:S01]  /*9170*/  FFMA R12, R41.reuse, R49, R12 ;  /* 0x00000031290c7223 */ /* 0x040fe2000000000c */
[C---:B------:R-:W-:Y:S01]  /*9180*/  FFMA R13, R41.reuse, R50, R13 ;  /* 0x00000032290d7223 */ /* 0x040fe2000000000d */
[----:B------:R-:W-:Y:S01]  /*9190*/  FFMA R14, R41, R51, R14 ;  /* 0x00000033290e7223 */ /* 0x000fe2000000000e */
[C---:B------:R-:W-:Y:S01]  /*91a0*/  FMUL R15, R38.reuse, R15 ;  /* 0x0000000f260f7220 */ /* 0x040fe20000400000 */
[--C-:B------:R-:W-:Y:S01]  /*91b0*/  HADD2.F32 R55, -RZ, R75.reuse.H0_H0 ;  /* 0x2000004bff377230 */ /* 0x100fe20000004100 */
[----:B------:R-:W-:Y:S01]  /*91c0*/  F2FP.SATFINITE.E5M2.F32.PACK_AB_MERGE_C R101, R11, R10, RZ ;  /* 0x0000000a0b65723e */ /* 0x000fe200048060ff */
[----:B------:R-:W-:Y:S02]  /*91d0*/  HADD2.F32 R56, -RZ, R75.H1_H1 ;  /* 0x3000004bff387230 */ /* 0x000fe40000004100 */
[C---:B------:R-:W-:Y:S01]  /*91e0*/  FFMA R15, R41.reuse, R52, R15 ;  /* 0x00000034290f7223 */ /* 0x040fe2000000000f */
[----:B------:R-:W-:Y:S01]  /*91f0*/  FFMA R16, R41, R53, R16 ;  /* 0x0000003529107223 */ /* 0x000fe20000000010 */
[----:B------:R-:W-:Y:S01]  /*9200*/  F2FP.SATFINITE.E5M2.F32.PACK_AB_MERGE_C R101, R9, R8, R101 ;  /* 0x000000080965723e */ /* 0x000fe20004806065 */
[----:B------:R-:W-:Y:S01]  /*9210*/  FFMA R17, R41, R54, R17 ;  /* 0x0000003629117223 */ /* 0x000fe20000000011 */
[C---:B------:R-:W-:Y:S01]  /*9220*/  FMUL R18, R38.reuse, R18 ;  /* 0x0000001226127220 */ /* 0x040fe20000400000 */
[----:B------:R-:W-:Y:S01]  /*9230*/  F2FP.SATFINITE.E5M2.F32.PACK_AB_MERGE_C R102, R15, R14, RZ ;  /* 0x0000000e0f66723e */ /* 0x000fe200048060ff */
[C---:B------:R-:W-:Y:S01]  /*9240*/  FMUL R19, R38.reuse, R19 ;  /* 0x0000001326137220 */ /* 0x040fe20000400000 */
[--C-:B------:R-:W-:Y:S02]  /*9250*/  HADD2.F32 R58, -RZ, R76.reuse.H0_H0 ;  /* 0x2000004cff3a7230 */ /* 0x100fe40000004100 */
[----:B------:R-:W-:Y:S01]  /*9260*/  FFMA R18, R41, R55, R18 ;  /* 0x0000003729127223 */ /* 0x000fe20000000012 */
[----:B------:R-:W-:Y:S01]  /*9270*/  F2FP.SATFINITE.E5M2.F32.PACK_AB_MERGE_C R102, R13, R12, R102 ;  /* 0x0000000c0d66723e */ /* 0x000fe20004806066 */
[C---:B------:R-:W-:Y:S01]  /*9280*/  FFMA R19, R41.reuse, R56, R19 ;  /* 0x0000003829137223 */ /* 0x040fe20000000013 */
[----:B------:R-:W-:Y:S02]  /*9290*/  HADD2.F32 R61, -RZ, R76.H1_H1 ;  /* 0x3000004cff3d7230 */ /* 0x000fe40000004100 */
[C---:B------:R-:W-:Y:S01]  /*92a0*/  FMUL R3, R38.reuse, R22 ;  /* 0x0000001626037220 */ /* 0x040fe20000400000 */
        /* <DEDUP_REMOVED lines=10> */
[C---:B------:R-:W-:Y:S01]  /*9350*/  FMUL R23, R38.reuse, R28 ;  /* 0x0000001c26177220 */ /* 0x040fe20000400000 */
[----:B------:R-:W-:Y:S01]  /*9360*/  F2FP.F16.E5M2.UNPACK_B R79, R79.H1 ;  /* 0x0000004fff4f723e */ /* 0x000fe200030004ff */
        /* <DEDUP_REMOVED lines=9> */
[C---:B------:R-:W-:Y:S01]  /*9400*/  FFMA R24, R41.reuse, R67, R24 ;  /* 0x0000004329187223 */ /* 0x040fe20000000018 */
[C---:B------:R-:W-:Y:S01]  /*9410*/  FMUL R28, R38.reuse, R33 ;  /* 0x00000021261c7220 */ /* 0x040fe20000400000 */
[--C-:B------:R-:W-:Y:S02]  /*9420*/  HADD2.F32 R42, -RZ, R79.reuse.H0_H0 ;  /* 0x2000004fff2a7230 */ /* 0x100fe40000004100 */
[C---:B------:R-:W-:Y:S01]  /*9430*/  FFMA R25, R41.reuse, R66, R25 ;  /* 0x0000004229197223 */ /* 0x040fe20000000019 */
[----:B------:R-:W-:Y:S02]  /*9440*/  HADD2.F32 R71, -RZ, R79.H1_H1 ;  /* 0x3000004fff477230 */ /* 0x000fe40000004100 */
[C---:B------:R-:W-:Y:S01]  /*9450*/  FMUL R29, R38.reuse, R34 ;  /* 0x00000022261d7220 */ /* 0x040fe20000400000 */
        /* <DEDUP_REMOVED lines=9> */
[----:B-1----:R-:W-:Y:S01]  /*94f0*/  F2FP.SATFINITE.E5M2.F32.PACK_AB_MERGE_C R105, R22, R21, RZ ;  /* 0x000000151669723e */ /* 0x002fe200048060ff */
[----:B------:R1:W-:Y:S01]  /*9500*/  STS.128 [R84+UR44+0x5200], R100 ;  /* 0x0052006454007988 */ /* 0x0003e20008000c2c */
[----:B------:R-:W-:Y:S02]  /*9510*/  F2FP.SATFINITE.E5M2.F32.PACK_AB_MERGE_C R64, R26, R25, RZ ;  /* 0x000000191a40723e */ /* 0x000fe400048060ff */
[----:B------:R-:W-:Y:S02]  /*9520*/  F2FP.SATFINITE.E5M2.F32.PACK_AB_MERGE_C R67, R30, R29, RZ ;  /* 0x0000001d1e43723e */ /* 0x000fe400048060ff */
[----:B------:R-:W-:Y:S02]  /*9530*/  F2FP.SATFINITE.E5M2.F32.PACK_AB_MERGE_C R104, R2, R0, R3 ;  /* 0x000000000268723e */ /* 0x000fe40004806003 */
[----:B------:R-:W-:Y:S02]  /*9540*/  F2FP.SATFINITE.E5M2.F32.PACK_AB_MERGE_C R105, R20, R7, R105 ;  /* 0x000000071469723e */ /* 0x000fe40004806069 */
[----:B------:R-:W-:Y:S02]  /*9550*/  F2FP.SATFINITE.E5M2.F32.PACK_AB_MERGE_C R106, R24, R23, R64 ;  /* 0x00000017186a723e */ /* 0x000fe40004806040 */
[----:B------:R-:W-:Y:S02]  /*9560*/  F2FP.SATFINITE.E5M2.F32.PACK_AB_MERGE_C R107, R28, R27, R67 ;  /* 0x0000001b1c6b723e */ /* 0x000fe40004806043 */
[----:B------:R-:W-:Y:S03]  /*9570*/  IADD3 R36, PT, PT, R36, 0x1, RZ ;  /* 0x0000000124247810 */ /* 0x000fe60007ffe0ff */
        /* <DEDUP_REMOVED lines=18> */
.L_x_131:
[----:B------:R-:W-:Y:S05]  /*96a0*/  BSYNC.RECONVERGENT B0 ;  /* 0x0000000000007941 */ /* 0x000fea0003800200 */
.L_x_130:
[----:B------:R-:W-:Y:S01]  /*96b0*/  R2UR UR4, R87 ;  /* 0x00000000570472ca */ /* 0x000fe200000e0000 */
[----:B------:R-:W-:Y:S01]  /*96c0*/  BAR.SYNC.DEFER_BLOCKING 0x1, 0x80 ;  /* 0x0042000000007b1d */ /* 0x000fe20000010000 */
[C---:B------:R-:W-:Y:S01]  /*96d0*/  ISETP.NE.AND P0, PT, R89.reuse, 0x2, PT ;  /* 0x000000025900780c */ /* 0x040fe20003f05270 */
[----:B------:R-:W-:Y:S01]  /*96e0*/  UISETP.NE.AND UP0, UPT, UR45, URZ, UPT ;  /* 0x000000ff2d00728c */ /* 0x000fe2000bf05270 */
[----:B------:R-:W-:Y:S01]  /*96f0*/  ISETP.NE.AND P1, PT, R36, 0x4, PT ;  /* 0x000000042400780c */ /* 0x000fe20003f25270 */
[----:B------:R-:W-:Y:S01]  /*9700*/  UIADD3 UR20, UPT, UPT, UR37, UR59, URZ ;  /* 0x0000003b25147290 */ /* 0x000fe2000fffe0ff */
[----:B------:R-:W-:Y:S02]  /*9710*/  SEL R5, RZ, 0x1, P0 ;  /* 0x00000001ff057807 */ /* 0x000fe40000000000 */
[----:B------:R-:W-:Y:S02]  /*9720*/  SEL R3, RZ, 0x1, P1 ;  /* 0x00000001ff037807 */ /* 0x000fe40000800000 */
[----:B------:R-:W-:Y:S02]  /*9730*/  LOP3.LUT R92, R92, R5, RZ, 0x3c, !PT ;  /* 0x000000055c5c7212 */ /* 0x000fe400078e3cff */
[----:B------:R-:W-:Y:S01]  /*9740*/  LOP3.LUT R94, R94, R3, RZ, 0x3c, !PT ;  /* 0x000000035e5e7212 */ /* 0x000fe200078e3cff */
[----:B------:R-:W-:Y:S01]  /*9750*/  UIADD3 UR16, UPT, UPT, UR38, UR4, URZ ;  /* 0x0000000426107290 */ /* 0x000fe2000fffe0ff */
[----:B------:R-:W-:Y:S02]  /*9760*/  SEL R89, R89, RZ, P0 ;  /* 0x000000ff59597207 */ /* 0x000fe40000000000 */
[----:B------:R-:W-:Y:S01]  /*9770*/  SEL R36, R36, RZ, P1 ;  /* 0x000000ff24247207 */ /* 0x000fe20000800000 */
[----:B------:R-:W-:Y:S01]  /*9780*/  UMOV UR36, UR58 ;  /* 0x0000003a00247c82 */ /* 0x000fe20008000000 */
[----:B------:R-:W-:Y:S07]  /*9790*/  BRA.U UP0, `(.L_x_132) ;  /* 0xffffffb900e07547 */ /* 0x000fee000b83ffff */
[----:B------:R-:W-:Y:S05]  /*97a0*/  EXIT ;  /* 0x000000000000794d */ /* 0x000fea0003800000 */
.L_x_24:
[----:B--2---:R2:W3:Y:S02]  /*97b0*/  SYNCS.PHASECHK.TRANS64.TRYWAIT P0, [R0+URZ+0x110], R3 ;  /* 0x00011003000075a7 */ /* 0x0044e400080011ff */
[----:B---3--:R-:W-:Y:S05]  /*97c0*/  @!P0 NANOSLEEP.SYNCS 0x989680 ;  /* 0x009896800000895d */ /* 0x008fea0003900000 */
[----:B------:R-:W3:Y:S02]  /*97d0*/  @!P0 SYNCS.PHASECHK.TRANS64 P0, [R0+URZ+0x110], R3 ;  /* 0x00011003000085a7 */ /* 0x000ee400080010ff */
[----:B---3--:R-:W-:Y:S05]  /*97e0*/  @!P0 BRA `(.L_x_24) ;  /* 0xfffffffc00f08947 */ /* 0x008fea000383ffff */
[----:B------:R-:W-:Y:S05]  /*97f0*/  BRA `(.L_x_133) ;  /* 0xffffff80003c7947 */ /* 0x000fea000383ffff */
.L_x_27:
[----:B--2---:R-:W-:-:S07]  /*9800*/  MOV R0, UR33 ;  /* 0x0000002100007c02 */ /* 0x004fce0008000f00 */
.L_x_134:
[----:B--2---:R2:W3:Y:S02]  /*9810*/  SYNCS.PHASECHK.TRANS64.TRYWAIT P0, [R0+URZ+0x28], R3 ;  /* 0x00002803000075a7 */ /* 0x0044e400080011ff */
[----:B---3--:R-:W-:Y:S05]  /*9820*/  @!P0 NANOSLEEP.SYNCS 0x989680 ;  /* 0x009896800000895d */ /* 0x008fea0003900000 */
[----:B------:R-:W3:Y:S02]  /*9830*/  @!P0 SYNCS.PHASECHK.TRANS64 P0, [R0+URZ+0x28], R3 ;  /* 0x00002803000085a7 */ /* 0x000ee400080010ff */
[----:B---3--:R-:W-:Y:S05]  /*9840*/  @!P0 BRA `(.L_x_134) ;  /* 0xfffffffc00f08947 */ /* 0x008fea000383ffff */
[----:B------:R-:W-:Y:S05]  /*9850*/  BRA `(.L_x_26) ;  /* 0xffffff80007c7947 */ /* 0x000fea000383ffff */
.L_x_34:
[----:B-1----:R-:W-:-:S07]  /*9860*/  MOV R0, UR17 ;  /* 0x0000001100007c02 */ /* 0x002fce0008000f00 */
.L_x_135:
[----:B-1----:R1:W2:Y:S02]  /*9870*/  SYNCS.PHASECHK.TRANS64.TRYWAIT P0, [R0+URZ+0x28], R3 ;  /* 0x00002803000075a7 */ /* 0x0022a400080011ff */
[----:B--2---:R-:W-:Y:S05]  /*9880*/  @!P0 NANOSLEEP.SYNCS 0x989680 ;  /* 0x009896800000895d */ /* 0x004fea0003900000 */
[----:B------:R-:W2:Y:S02]  /*9890*/  @!P0 SYNCS.PHASECHK.TRANS64 P0, [R0+URZ+0x28], R3 ;  /* 0x00002803000085a7 */ /* 0x000ea400080010ff */
[----:B--2---:R-:W-:Y:S05]  /*98a0*/  @!P0 BRA `(.L_x_135) ;  /* 0xfffffffc00f08947 */ /* 0x004fea000383ffff */
[----:B------:R-:W-:Y:S05]  /*98b0*/  BRA `(.L_x_33) ;  /* 0xffffff8400387947 */ /* 0x000fea000383ffff */
.L_x_39:
[----:B-1----:R1:W2:Y:S02]  /*98c0*/  SYNCS.PHASECHK.TRANS64.TRYWAIT P0, [R3+URZ+0xa0], R0 ;  /* 0x0000a000030075a7 */ /* 0x0022a400080011ff */
[----:B--2---:R-:W-:Y:S05]  /*98d0*/  @!P0 NANOSLEEP.SYNCS 0x989680 ;  /* 0x009896800000895d */ /* 0x004fea0003900000 */
[----:B------:R-:W2:Y:S02]  /*98e0*/  @!P0 SYNCS.PHASECHK.TRANS64 P0, [R3+URZ+0xa0], R0 ;  /* 0x0000a000030085a7 */ /* 0x000ea400080010ff */
[----:B--2---:R-:W-:Y:S05]  /*98f0*/  @!P0 BRA `(.L_x_39) ;  /* 0xfffffffc00f08947 */ /* 0x004fea000383ffff */
[----:B------:R-:W-:Y:S05]  /*9900*/  BRA `(.L_x_136) ;  /* 0xffffff8400d87947 */ /* 0x000fea000383ffff */
.L_x_43:
[----:B-1----:R-:W-:-:S07]  /*9910*/  MOV R0, UR4 ;  /* 0x0000000400007c02 */ /* 0x002fce0008000f00 */
.L_x_137:
[----:B-1----:R1:W2:Y:S02]  /*9920*/  SYNCS.PHASECHK.TRANS64.TRYWAIT P0, [R0+URZ], R3 ;  /* 0x00000003000075a7 */ /* 0x0022a400080011ff */
[----:B--2---:R-:W-:Y:S05]  /*9930*/  @!P0 NANOSLEEP.SYNCS 0x989680 ;  /* 0x009896800000895d */ /* 0x004fea0003900000 */
[----:B------:R-:W2:Y:S02]  /*9940*/  @!P0 SYNCS.PHASECHK.TRANS64 P0, [R0+URZ], R3 ;  /* 0x00000003000085a7 */ /* 0x000ea400080010ff */
[----:B--2---:R-:W-:Y:S05]  /*9950*/  @!P0 BRA `(.L_x_137) ;  /* 0xfffffffc00f08947 */ /* 0x004fea000383ffff */
[----:B------:R-:W-:Y:S05]  /*9960*/  BRA `(.L_x_138) ;  /* 0xffffff8c00807947 */ /* 0x000fea000383ffff */
.L_x_44:
[----:B------:R-:W-:-:S07]  /*9970*/  MOV R0, UR5 ;  /* 0x0000000500007c02 */ /* 0x000fce0008000f00 */
.L_x_139:
[----:B-1----:R1:W2:Y:S02]  /*9980*/  SYNCS.PHASECHK.TRANS64.TRYWAIT P0, [R0+URZ], R3 ;  /* 0x00000003000075a7 */ /* 0x0022a400080011ff */
[----:B--2---:R-:W-:Y:S05]  /*9990*/  @!P0 NANOSLEEP.SYNCS 0x989680 ;  /* 0x009896800000895d */ /* 0x004fea0003900000 */
[----:B------:R-:W2:Y:S02]  /*99a0*/  @!P0 SYNCS.PHASECHK.TRANS64 P0, [R0+URZ], R3 ;  /* 0x00000003000085a7 */ /* 0x000ea400080010ff */
[----:B--2---:R-:W-:Y:S05]  /*99b0*/  @!P0 BRA `(.L_x_139) ;  /* 0xfffffffc00f08947 */ /* 0x004fea000383ffff */
[----:B------:R-:W-:Y:S05]  /*99c0*/  BRA `(.L_x_140) ;  /* 0xffffff8c008c7947 */ /* 0x000fea000383ffff */
.L_x_45:
[----:B------:R-:W-:-:S07]  /*99d0*/  MOV R0, UR5 ;  /* 0x0000000500007c02 */ /* 0x000fce0008000f00 */
.L_x_141:
[----:B-1----:R1:W2:Y:S02]  /*99e0*/  SYNCS.PHASECHK.TRANS64.TRYWAIT P0, [R0+URZ], R3 ;  /* 0x00000003000075a7 */ /* 0x0022a400080011ff */
[----:B--2---:R-:W-:Y:S05]  /*99f0*/  @!P0 NANOSLEEP.SYNCS 0x989680 ;  /* 0x009896800000895d */ /* 0x004fea0003900000 */
[----:B------:R-:W2:Y:S02]  /*9a00*/  @!P0 SYNCS.PHASECHK.TRANS64 P0, [R0+URZ], R3 ;  /* 0x00000003000085a7 */ /* 0x000ea400080010ff */
[----:B--2---:R-:W-:Y:S05]  /*9a10*/  @!P0 BRA `(.L_x_141) ;  /* 0xfffffffc00f08947 */ /* 0x004fea000383ffff */
[----:B------:R-:W-:Y:S05]  /*9a20*/  BRA `(.L_x_142) ;  /* 0xffffff8c00987947 */ /* 0x000fea000383ffff */
.L_x_46:
[----:B------:R-:W-:-:S07]  /*9a30*/  MOV R0, UR5 ;  /* 0x0000000500007c02 */ /* 0x000fce0008000f00 */
.L_x_143:
[----:B-1----:R1:W2:Y:S02]  /*9a40*/  SYNCS.PHASECHK.TRANS64.TRYWAIT P0, [R0+URZ], R3 ;  /* 0x00000003000075a7 */ /* 0x0022a400080011ff */
[----:B--2---:R-:W-:Y:S05]  /*9a50*/  @!P0 NANOSLEEP.SYNCS 0x989680 ;  /* 0x009896800000895d */ /* 0x004fea0003900000 */
[----:B------:R-:W2:Y:S02]  /*9a60*/  @!P0 SYNCS.PHASECHK.TRANS64 P0, [R0+URZ], R3 ;  /* 0x00000003000085a7 */ /* 0x000ea400080010ff */
[----:B--2---:R-:W-:Y:S05]  /*9a70*/  @!P0 BRA `(.L_x_143) ;  /* 0xfffffffc00f08947 */ /* 0x004fea000383ffff */
[----:B------:R-:W-:Y:S05]  /*9a80*/  BRA `(.L_x_144) ;  /* 0xffffff8c00a47947 */ /* 0x000fea000383ffff */
.L_x_49:
[----:B-1----:R1:W2:Y:S02]  /*9a90*/  SYNCS.PHASECHK.TRANS64.TRYWAIT P0, [R2+URZ+0x100], R5 ;  /* 0x00010005020075a7 */ /* 0x0022a400080011ff */
[----:B--2---:R-:W-:Y:S05]  /*9aa0*/  @!P0 NANOSLEEP.SYNCS 0x989680 ;  /* 0x009896800000895d */ /* 0x004fea0003900000 */
[----:B------:R-:W2:Y:S02]  /*9ab0*/  @!P0 SYNCS.PHASECHK.TRANS64 P0, [R2+URZ+0x100], R5 ;  /* 0x00010005020085a7 */ /* 0x000ea400080010ff */
[----:B--2---:R-:W-:Y:S05]  /*9ac0*/  @!P0 BRA `(.L_x_49) ;  /* 0xfffffffc00f08947 */ /* 0x004fea000383ffff */
[----:B------:R-:W-:Y:S05]  /*9ad0*/  BRA `(.L_x_145) ;  /* 0xffffff9000087947 */ /* 0x000fea000383ffff */
.L_x_50:
[----:B------:R-:W-:-:S07]  /*9ae0*/  MOV R2, UR4 ;  /* 0x0000000400027c02 */ /* 0x000fce0008000f00 */
.L_x_146:
[----:B-1----:R1:W2:Y:S02]  /*9af0*/  SYNCS.PHASECHK.TRANS64.TRYWAIT P0, [R2+URZ+0xb0], R5 ;  /* 0x0000b005020075a7 */ /* 0x0022a400080011ff */
[----:B--2---:R-:W-:Y:S05]  /*9b00*/  @!P0 NANOSLEEP.SYNCS 0x989680 ;  /* 0x009896800000895d */ /* 0x004fea0003900000 */
[----:B------:R-:W2:Y:S02]  /*9b10*/  @!P0 SYNCS.PHASECHK.TRANS64 P0, [R2+URZ+0xb0], R5 ;  /* 0x0000b005020085a7 */ /* 0x000ea400080010ff */
[----:B--2---:R-:W-:Y:S05]  /*9b20*/  @!P0 BRA `(.L_x_146) ;  /* 0xfffffffc00f08947 */ /* 0x004fea000383ffff */
[----:B------:R-:W-:Y:S05]  /*9b30*/  BRA `(.L_x_147) ;  /* 0xffffff9000187947 */ /* 0x000fea000383ffff */
.L_x_51:
[----:B-1----:R1:W2:Y:S02]  /*9b40*/  SYNCS.PHASECHK.TRANS64.TRYWAIT P1, [R2+URZ+0xa0], R5 ;  /* 0x0000a005020075a7 */ /* 0x0022a400080211ff */
[----:B--2---:R-:W-:Y:S05]  /*9b50*/  @!P1 NANOSLEEP.SYNCS 0x989680 ;  /* 0x009896800000995d */ /* 0x004fea0003900000 */
[----:B------:R-:W2:Y:S02]  /*9b60*/  @!P1 SYNCS.PHASECHK.TRANS64 P1, [R2+URZ+0xa0], R5 ;  /* 0x0000a005020095a7 */ /* 0x000ea400080210ff */
[----:B--2---:R-:W-:Y:S05]  /*9b70*/  @!P1 BRA `(.L_x_51) ;  /* 0xfffffffc00f09947 */ /* 0x004fea000383ffff */
[----:B------:R-:W-:Y:S05]  /*9b80*/  BRA `(.L_x_148) ;  /* 0xffffff9000487947 */ /* 0x000fea000383ffff */
.L_x_54:
[----:B------:R-:W-:-:S07]  /*9b90*/  MOV R0, UR4 ;  /* 0x0000000400007c02 */ /* 0x000fce0008000f00 */
.L_x_149:
[----:B-1----:R1:W2:Y:S02]  /*9ba0*/  SYNCS.PHASECHK.TRANS64.TRYWAIT P0, [R0+URZ+0xb0], R3 ;  /* 0x0000b003000075a7 */ /* 0x0022a400080011ff */
[----:B--2---:R-:W-:Y:S05]  /*9bb0*/  @!P0 NANOSLEEP.SYNCS 0x989680 ;  /* 0x009896800000895d */ /* 0x004fea0003900000 */
[----:B------:R-:W2:Y:S02]  /*9bc0*/  @!P0 SYNCS.PHASECHK.TRANS64 P0, [R0+URZ+0xb0], R3 ;  /* 0x0000b003000085a7 */ /* 0x000ea400080010ff */
[----:B--2---:R-:W-:Y:S05]  /*9bd0*/  @!P0 BRA `(.L_x_149) ;  /* 0xfffffffc00f08947 */ /* 0x004fea000383ffff */
[----:B------:R-:W-:Y:S05]  /*9be0*/  BRA `(.L_x_53) ;  /* 0xffffff90009c7947 */ /* 0x000fea000383ffff */
.L_x_61:
[----:B-1----:R1:W2:Y:S02]  /*9bf0*/  SYNCS.PHASECHK.TRANS64.TRYWAIT P1, [R0+URZ+0xa0], R5 ;  /* 0x0000a005000075a7 */ /* 0x0022a400080211ff */
[----:B--2---:R-:W-:Y:S05]  /*9c00*/  @!P1 NANOSLEEP.SYNCS 0x989680 ;  /* 0x009896800000995d */ /* 0x004fea0003900000 */
[----:B------:R-:W2:Y:S02]  /*9c10*/  @!P1 SYNCS.PHASECHK.TRANS64 P1, [R0+URZ+0xa0], R5 ;  /* 0x0000a005000095a7 */ /* 0x000ea400080210ff */
[----:B--2---:R-:W-:Y:S05]  /*9c20*/  @!P1 BRA `(.L_x_61) ;  /* 0xfffffffc00f09947 */ /* 0x004fea000383ffff */
[----:B------:R-:W-:Y:S05]  /*9c30*/  BRA `(.L_x_150) ;  /* 0xffffff9800147947 */ /* 0x000fea000383ffff */
.L_x_62:
[----:B------:R-:W-:-:S07]  /*9c40*/  MOV R3, UR31 ;  /* 0x0000001f00037c02 */ /* 0x000fce0008000f00 */
.L_x_151:
[----:B-1----:R1:W2:Y:S02]  /*9c50*/  SYNCS.PHASECHK.TRANS64.TRYWAIT P0, [R3+URZ+0xe0], R0 ;  /* 0x0000e000030075a7 */ /* 0x0022a400080011ff */
[----:B--2---:R-:W-:Y:S05]  /*9c60*/  @!P0 NANOSLEEP.SYNCS 0x989680 ;  /* 0x009896800000895d */ /* 0x004fea0003900000 */
[----:B------:R-:W2:Y:S02]  /*9c70*/  @!P0 SYNCS.PHASECHK.TRANS64 P0, [R3+URZ+0xe0], R0 ;  /* 0x0000e000030085a7 */ /* 0x000ea400080010ff */
[----:B--2---:R-:W-:Y:S05]  /*9c80*/  @!P0 BRA `(.L_x_151) ;  /* 0xfffffffc00f08947 */ /* 0x004fea000383ffff */
[----:B------:R-:W-:Y:S05]  /*9c90*/  BRA `(.L_x_152) ;  /* 0xffffff9800647947 */ /* 0x000fea000383ffff */
.L_x_65:
[----:B------:R-:W-:Y:S07]  /*9ca0*/  MOV R0, UR5 ;  /* 0x0000000500007c02 */ /* 0x000fee0008000f00 */
.L_x_153:
[----:B-1----:R1:W2:Y:S02]  /*9cb0*/  SYNCS.PHASECHK.TRANS64.TRYWAIT P0, [R0+URZ], R3 ;  /* 0x00000003000075a7 */ /* 0x0022a400080011ff */
[----:B--2---:R-:W-:Y:S05]  /*9cc0*/  @!P0 NANOSLEEP.SYNCS 0x989680 ;  /* 0x009896800000895d */ /* 0x004fea0003900000 */
[----:B------:R-:W2:Y:S02]  /*9cd0*/  @!P0 SYNCS.PHASECHK.TRANS64 P0, [R0+URZ], R3 ;  /* 0x00000003000085a7 */ /* 0x000ea400080010ff */
[----:B--2---:R-:W-:Y:S05]  /*9ce0*/  @!P0 BRA `(.L_x_153) ;  /* 0xfffffffc00f08947 */ /* 0x004fea000383ffff */
[----:B------:R-:W-:Y:S05]  /*9cf0*/  BRA `(.L_x_64) ;  /* 0xffffff9800807947 */ /* 0x000fea000383ffff */
.L_x_68:
[----:B------:R-:W-:-:S07]  /*9d00*/  MOV R0, UR4 ;  /* 0x0000000400007c02 */ /* 0x000fce0008000f00 */
.L_x_154:
[----:B--2---:R2:W4:Y:S02]  /*9d10*/  SYNCS.PHASECHK.TRANS64.TRYWAIT P0, [R0+URZ], R3 ;  /* 0x00000003000075a7 */ /* 0x00452400080011ff */
[----:B----4-:R-:W-:Y:S05]  /*9d20*/  @!P0 NANOSLEEP.SYNCS 0x989680 ;  /* 0x009896800000895d */ /* 0x010fea0003900000 */
[----:B------:R-:W4:Y:S02]  /*9d30*/  @!P0 SYNCS.PHASECHK.TRANS64 P0, [R0+URZ], R3 ;  /* 0x00000003000085a7 */ /* 0x000f2400080010ff */
[----:B----4-:R-:W-:Y:S05]  /*9d40*/  @!P0 BRA `(.L_x_154) ;  /* 0xfffffffc00f08947 */ /* 0x010fea000383ffff */
[----:B------:R-:W-:Y:S05]  /*9d50*/  BRA `(.L_x_155) ;  /* 0xffffff9c005c7947 */ /* 0x000fea000383ffff */
.L_x_69:
[----:B------:R-:W-:-:S07]  /*9d60*/  MOV R0, UR5 ;  /* 0x0000000500007c02 */ /* 0x000fce0008000f00 */
.L_x_156:
[----:B-1----:R1:W2:Y:S02]  /*9d70*/  SYNCS.PHASECHK.TRANS64.TRYWAIT P0, [R0+URZ], R3 ;  /* 0x00000003000075a7 */ /* 0x0022a400080011ff */
[----:B--2---:R-:W-:Y:S05]  /*9d80*/  @!P0 NANOSLEEP.SYNCS 0x989680 ;  /* 0x009896800000895d */ /* 0x004fea0003900000 */
[----:B------:R-:W2:Y:S02]  /*9d90*/  @!P0 SYNCS.PHASECHK.TRANS64 P0, [R0+URZ], R3 ;  /* 0x00000003000085a7 */ /* 0x000ea400080010ff */
[----:B--2---:R-:W-:Y:S05]  /*9da0*/  @!P0 BRA `(.L_x_156) ;  /* 0xfffffffc00f08947 */ /* 0x004fea000383ffff */
[----:B------:R-:W-:Y:S05]  /*9db0*/  BRA `(.L_x_157) ;  /* 0xffffff9c00687947 */ /* 0x000fea000383ffff */
.L_x_70:
[----:B------:R-:W-:-:S07]  /*9dc0*/  MOV R0, UR5 ;  /* 0x0000000500007c02 */ /* 0x000fce0008000f00 */
.L_x_158:
[----:B-1----:R1:W2:Y:S02]  /*9dd0*/  SYNCS.PHASECHK.TRANS64.TRYWAIT P0, [R0+URZ], R3 ;  /* 0x00000003000075a7 */ /* 0x0022a400080011ff */
[----:B--2---:R-:W-:Y:S05]  /*9de0*/  @!P0 NANOSLEEP.SYNCS 0x989680 ;  /* 0x009896800000895d */ /* 0x004fea0003900000 */
[----:B------:R-:W2:Y:S02]  /*9df0*/  @!P0 SYNCS.PHASECHK.TRANS64 P0, [R0+URZ], R3 ;  /* 0x00000003000085a7 */ /* 0x000ea400080010ff */
[----:B--2---:R-:W-:Y:S05]  /*9e00*/  @!P0 BRA `(.L_x_158) ;  /* 0xfffffffc00f08947 */ /* 0x004fea000383ffff */
[----:B------:R-:W-:Y:S05]  /*9e10*/  BRA `(.L_x_159) ;  /* 0xffffff9c00747947 */ /* 0x000fea000383ffff */
.L_x_71:
[----:B------:R-:W-:-:S07]  /*9e20*/  MOV R0, UR4 ;  /* 0x0000000400007c02 */ /* 0x000fce0008000f00 */
.L_x_160:
[----:B-1----:R1:W2:Y:S02]  /*9e30*/  SYNCS.PHASECHK.TRANS64.TRYWAIT P0, [R0+URZ], R3 ;  /* 0x00000003000075a7 */ /* 0x0022a400080011ff */
[----:B--2---:R-:W-:Y:S05]  /*9e40*/  @!P0 NANOSLEEP.SYNCS 0x989680 ;  /* 0x009896800000895d */ /* 0x004fea0003900000 */
[----:B------:R-:W2:Y:S02]  /*9e50*/  @!P0 SYNCS.PHASECHK.TRANS64 P0, [R0+URZ], R3 ;  /* 0x00000003000085a7 */ /* 0x000ea400080010ff */
[----:B--2---:R-:W-:Y:S05]  /*9e60*/  @!P0 BRA `(.L_x_160) ;  /* 0xfffffffc00f08947 */ /* 0x004fea000383ffff */
[----:B------:R-:W-:Y:S05]  /*9e70*/  BRA `(.L_x_161) ;  /* 0xffffff9c00807947 */ /* 0x000fea000383ffff */
.L_x_76:
[----:B--2---:R2:W3:Y:S02]  /*9e80*/  SYNCS.PHASECHK.TRANS64.TRYWAIT P0, [R12+URZ+0xa0], R9 ;  /* 0x0000a0090c0075a7 */ /* 0x0044e400080011ff */
[----:B---3--:R-:W-:Y:S05]  /*9e90*/  @!P0 NANOSLEEP.SYNCS 0x989680 ;  /* 0x009896800000895d */ /* 0x008fea0003900000 */
[----:B------:R-:W3:Y:S02]  /*9ea0*/  @!P0 SYNCS.PHASECHK.TRANS64 P0, [R12+URZ+0xa0], R9 ;  /* 0x0000a0090c0085a7 */ /* 0x000ee400080010ff */
[----:B---3--:R-:W-:Y:S05]  /*9eb0*/  @!P0 BRA `(.L_x_76) ;  /* 0xfffffffc00f08947 */ /* 0x008fea000383ffff */
[----:B------:R-:W-:Y:S05]  /*9ec0*/  BRA `(.L_x_162) ;  /* 0xffffffa000b07947 */ /* 0x000fea000383ffff */
.L_x_79:
[----:B------:R-:W-:Y:S07]  /*9ed0*/  MOV R0, UR21 ;  /* 0x0000001500007c02 */ /* 0x000fee0008000f00 */
.L_x_163:
[----:B--2---:R2:W3:Y:S02]  /*9ee0*/  SYNCS.PHASECHK.TRANS64.TRYWAIT P2, [R0+URZ+0x98], R11 ;  /* 0x0000980b000075a7 */ /* 0x0044e400080411ff */
[----:B---3--:R-:W-:Y:S05]  /*9ef0*/  @!P2 NANOSLEEP.SYNCS 0x989680 ;  /* 0x009896800000a95d */ /* 0x008fea0003900000 */
[----:B------:R-:W3:Y:S02]  /*9f00*/  @!P2 SYNCS.PHASECHK.TRANS64 P2, [R0+URZ+0x98], R11 ;  /* 0x0000980b0000a5a7 */ /* 0x000ee400080410ff */
[----:B---3--:R-:W-:Y:S05]  /*9f10*/  @!P2 BRA `(.L_x_163) ;  /* 0xfffffffc00f0a947 */ /* 0x008fea000383ffff */
[----:B------:R-:W-:Y:S05]  /*9f20*/  BRA `(.L_x_78) ;  /* 0xffffffa800187947 */ /* 0x000fea000383ffff */
.L_x_82:
[----:B--2---:R-:W-:Y:S07]  /*9f30*/  MOV R0, UR21 ;  /* 0x0000001500007c02 */ /* 0x004fee0008000f00 */
.L_x_164:
[----:B--2---:R2:W3:Y:S02]  /*9f40*/  SYNCS.PHASECHK.TRANS64.TRYWAIT P0, [R0+URZ+0x70], R9 ;  /* 0x00007009000075a7 */ /* 0x0044e400080011ff */
[----:B---3--:R-:W-:Y:S05]  /*9f50*/  @!P0 NANOSLEEP.SYNCS 0x989680 ;  /* 0x009896800000895d */ /* 0x008fea0003900000 */
[----:B------:R-:W3:Y:S02]  /*9f60*/  @!P0 SYNCS.PHASECHK.TRANS64 P0, [R0+URZ+0x70], R9 ;  /* 0x00007009000085a7 */ /* 0x000ee400080010ff */
[----:B---3--:R-:W-:Y:S05]  /*9f70*/  @!P0 BRA `(.L_x_164) ;  /* 0xfffffffc00f08947 */ /* 0x008fea000383ffff */
[----:B------:R-:W-:Y:S05]  /*9f80*/  BRA `(.L_x_165) ;  /* 0xffffffa800747947 */ /* 0x000fea000383ffff */
.L_x_83:
[----:B------:R-:W-:Y:S07]  /*9f90*/  MOV R0, UR21 ;  /* 0x0000001500007c02 */ /* 0x000fee0008000f00 */
.L_x_166:
[----:B--2---:R2:W3:Y:S02]  /*9fa0*/  SYNCS.PHASECHK.TRANS64.TRYWAIT P0, [R0+URZ+0x78], R9 ;  /* 0x00007809000075a7 */ /* 0x0044e400080011ff */
[----:B---3--:R-:W-:Y:S05]  /*9fb0*/  @!P0 NANOSLEEP.SYNCS 0x989680 ;  /* 0x009896800000895d */ /* 0x008fea0003900000 */
[----:B------:R-:W3:Y:S02]  /*9fc0*/  @!P0 SYNCS.PHASECHK.TRANS64 P0, [R0+URZ+0x78], R9 ;  /* 0x00007809000085a7 */ /* 0x000ee400080010ff */
[----:B---3--:R-:W-:Y:S05]  /*9fd0*/  @!P0 BRA `(.L_x_166) ;  /* 0xfffffffc00f08947 */ /* 0x008fea000383ffff */
[----:B------:R-:W-:Y:S05]  /*9fe0*/  BRA `(.L_x_167) ;  /* 0xffffffa800ac7947 */ /* 0x000fea000383ffff */
.L_x_84:
[----:B------:R-:W-:Y:S07]  /*9ff0*/  MOV R0, UR21 ;  /* 0x0000001500007c02 */ /* 0x000fee0008000f00 */
.L_x_168:
[----:B--2---:R2:W3:Y:S02]  /*a000*/  SYNCS.PHASECHK.TRANS64.TRYWAIT P0, [R0+URZ+0x80], R9 ;  /* 0x00008009000075a7 */ /* 0x0044e400080011ff */
[----:B---3--:R-:W-:Y:S05]  /*a010*/  @!P0 NANOSLEEP.SYNCS 0x989680 ;  /* 0x009896800000895d */ /* 0x008fea0003900000 */
[----:B------:R-:W3:Y:S02]  /*a020*/  @!P0 SYNCS.PHASECHK.TRANS64 P0, [R0+URZ+0x80], R9 ;  /* 0x00008009000085a7 */ /* 0x000ee400080010ff */
[----:B---3--:R-:W-:Y:S05]  /*a030*/  @!P0 BRA `(.L_x_168) ;  /* 0xfffffffc00f08947 */ /* 0x008fea000383ffff */
[----:B------:R-:W-:Y:S05]  /*a040*/  BRA `(.L_x_169) ;  /* 0xffffffa800f07947 */ /* 0x000fea000383ffff */
.L_x_85:
[----:B------:R-:W-:Y:S07]  /*a050*/  MOV R0, UR21 ;  /* 0x0000001500007c02 */ /* 0x000fee0008000f00 */
.L_x_170:
[----:B--2---:R2:W3:Y:S02]  /*a060*/  SYNCS.PHASECHK.TRANS64.TRYWAIT P0, [R0+URZ+0x88], R9 ;  /* 0x00008809000075a7 */ /* 0x0044e400080011ff */
[----:B---3--:R-:W-:Y:S05]  /*a070*/  @!P0 NANOSLEEP.SYNCS 0x989680 ;  /* 0x009896800000895d */ /* 0x008fea0003900000 */
[----:B------:R-:W3:Y:S02]  /*a080*/  @!P0 SYNCS.PHASECHK.TRANS64 P0, [R0+URZ+0x88], R9 ;  /* 0x00008809000085a7 */ /* 0x000ee400080010ff */
[----:B---3--:R-:W-:Y:S05]  /*a090*/  @!P0 BRA `(.L_x_170) ;  /* 0xfffffffc00f08947 */ /* 0x008fea000383ffff */
[----:B------:R-:W-:Y:S05]  /*a0a0*/  BRA `(.L_x_171) ;  /* 0xffffffac00307947 */ /* 0x000fea000383ffff */
.L_x_87:
[----:B------:R-:W-:-:S07]  /*a0b0*/  MOV R0, UR21 ;  /* 0x0000001500007c02 */ /* 0x000fce0008000f00 */
.L_x_172:
[----:B---3--:R3:W4:Y:S02]  /*a0c0*/  SYNCS.PHASECHK.TRANS64.TRYWAIT P0, [R0+URZ+0x70], R3 ;  /* 0x00007003000075a7 */ /* 0x00872400080011ff */
[----:B----4-:R-:W-:Y:S05]  /*a0d0*/  @!P0 NANOSLEEP.SYNCS 0x989680 ;  /* 0x009896800000895d */ /* 0x010fea0003900000 */
[----:B------:R-:W4:Y:S02]  /*a0e0*/  @!P0 SYNCS.PHASECHK.TRANS64 P0, [R0+URZ+0x70], R3 ;  /* 0x00007003000085a7 */ /* 0x000f2400080010ff */
[----:B----4-:R-:W-:Y:S05]  /*a0f0*/  @!P0 BRA `(.L_x_172) ;  /* 0xfffffffc00f08947 */ /* 0x010fea000383ffff */
[----:B------:R-:W-:Y:S05]  /*a100*/  BRA `(.L_x_173) ;  /* 0xffffffac00a47947 */ /* 0x000fea000383ffff */
.L_x_88:
[----:B---3--:R-:W-:-:S07]  /*a110*/  MOV R0, UR21 ;  /* 0x0000001500007c02 */ /* 0x008fce0008000f00 */
.L_x_174:
[----:B---3--:R3:W4:Y:S02]  /*a120*/  SYNCS.PHASECHK.TRANS64.TRYWAIT P0, [R0+URZ+0x78], R3 ;  /* 0x00007803000075a7 */ /* 0x00872400080011ff */
[----:B----4-:R-:W-:Y:S05]  /*a130*/  @!P0 NANOSLEEP.SYNCS 0x989680 ;  /* 0x009896800000895d */ /* 0x010fea0003900000 */
[----:B------:R-:W4:Y:S02]  /*a140*/  @!P0 SYNCS.PHASECHK.TRANS64 P0, [R0+URZ+0x78], R3 ;  /* 0x00007803000085a7 */ /* 0x000f2400080010ff */
[----:B----4-:R-:W-:Y:S05]  /*a150*/  @!P0 BRA `(.L_x_174) ;  /* 0xfffffffc00f08947 */ /* 0x010fea000383ffff */
[----:B------:R-:W-:Y:S05]  /*a160*/  BRA `(.L_x_175) ;  /* 0xffffffac00947947 */ /* 0x000fea000383ffff */
.L_x_89:
[----:B---3--:R-:W-:-:S07]  /*a170*/  MOV R0, UR21 ;  /* 0x0000001500007c02 */ /* 0x008fce0008000f00 */
.L_x_176:
[----:B---3--:R3:W4:Y:S02]  /*a180*/  SYNCS.PHASECHK.TRANS64.TRYWAIT P0, [R0+URZ+0x80], R3 ;  /* 0x00008003000075a7 */ /* 0x00872400080011ff */
[----:B----4-:R-:W-:Y:S05]  /*a190*/  @!P0 NANOSLEEP.SYNCS 0x989680 ;  /* 0x009896800000895d */ /* 0x010fea0003900000 */
[----:B------:R-:W4:Y:S02]  /*a1a0*/  @!P0 SYNCS.PHASECHK.TRANS64 P0, [R0+URZ+0x80], R3 ;  /* 0x00008003000085a7 */ /* 0x000f2400080010ff */
[----:B----4-:R-:W-:Y:S05]  /*a1b0*/  @!P0 BRA `(.L_x_176) ;  /* 0xfffffffc00f08947 */ /* 0x010fea000383ffff */
[----:B------:R-:W-:Y:S05]  /*a1c0*/  BRA `(.L_x_177) ;  /* 0xffffffac00847947 */ /* 0x000fea000383ffff */
.L_x_91:
[----:B-1----:R1:W2:Y:S02]  /*a1d0*/  SYNCS.PHASECHK.TRANS64.TRYWAIT P0, [R3+URZ+0xa0], R0 ;  /* 0x0000a000030075a7 */ /* 0x0022a400080011ff */
[----:B--2---:R-:W-:Y:S05]  /*a1e0*/  @!P0 NANOSLEEP.SYNCS 0x989680 ;  /* 0x009896800000895d */ /* 0x004fea0003900000 */
[----:B------:R-:W2:Y:S02]  /*a1f0*/  @!P0 SYNCS.PHASECHK.TRANS64 P0, [R3+URZ+0xa0], R0 ;  /* 0x0000a000030085a7 */ /* 0x000ea400080010ff */
[----:B--2---:R-:W-:Y:S05]  /*a200*/  @!P0 BRA `(.L_x_91) ;  /* 0xfffffffc00f08947 */ /* 0x004fea000383ffff */
[----:B------:R-:W-:Y:S05]  /*a210*/  BRA `(.L_x_178) ;  /* 0xffffffb000547947 */ /* 0x000fea000383ffff */
.L_x_102:
[----:B--2---:R2:W1:Y:S02]  /*a220*/  SYNCS.PHASECHK.TRANS64.TRYWAIT P1, [R2+URZ+0x50], R3 ;  /* 0x00005003020075a7 */ /* 0x00446400080211ff */
[----:B-1----:R-:W-:Y:S05]  /*a230*/  @!P1 NANOSLEEP.SYNCS 0x989680 ;  /* 0x009896800000995d */ /* 0x002fea0003900000 */
[----:B------:R-:W1:Y:S02]  /*a240*/  @!P1 SYNCS.PHASECHK.TRANS64 P1, [R2+URZ+0x50], R3 ;  /* 0x00005003020095a7 */ /* 0x000e6400080210ff */
[----:B-1----:R-:W-:Y:S05]  /*a250*/  @!P1 BRA `(.L_x_102) ;  /* 0xfffffffc00f09947 */ /* 0x002fea000383ffff */
[----:B------:R-:W-:Y:S05]  /*a260*/  BRA `(.L_x_101) ;  /* 0xffffffbc00cc7947 */ /* 0x000fea000383ffff */
.L_x_104:
[----:B--2---:R2:W4:Y:S02]  /*a270*/  SYNCS.PHASECHK.TRANS64.TRYWAIT P0, [R71+URZ+0xc0], R4 ;  /* 0x0000c004470075a7 */ /* 0x00452400080011ff */
[----:B----4-:R-:W-:Y:S05]  /*a280*/  @!P0 NANOSLEEP.SYNCS 0x989680 ;  /* 0x009896800000895d */ /* 0x010fea0003900000 */
[----:B------:R-:W4:Y:S02]  /*a290*/  @!P0 SYNCS.PHASECHK.TRANS64 P0, [R71+URZ+0xc0], R4 ;  /* 0x0000c004470085a7 */ /* 0x000f2400080010ff */
[----:B----4-:R-:W-:Y:S05]  /*a2a0*/  @!P0 BRA `(.L_x_104) ;  /* 0xfffffffc00f08947 */ /* 0x010fea000383ffff */
[----:B------:R-:W-:Y:S05]  /*a2b0*/  BRA `(.L_x_103) ;  /* 0xffffffc0001c7947 */ /* 0x000fea000383ffff */
.L_x_112:
[----:B---3--:R3:W4:Y:S02]  /*a2c0*/  SYNCS.PHASECHK.TRANS64.TRYWAIT P0, [R112+URZ+0x50], R3 ;  /* 0x00005003700075a7 */ /* 0x00872400080011ff */
[----:B----4-:R-:W-:Y:S05]  /*a2d0*/  @!P0 NANOSLEEP.SYNCS 0x989680 ;  /* 0x009896800000895d */ /* 0x010fea0003900000 */
[----:B------:R-:W4:Y:S02]  /*a2e0*/  @!P0 SYNCS.PHASECHK.TRANS64 P0, [R112+URZ+0x50], R3 ;  /* 0x00005003700085a7 */ /* 0x000f2400080010ff */
[----:B----4-:R-:W-:Y:S05]  /*a2f0*/  @!P0 BRA `(.L_x_112) ;  /* 0xfffffffc00f08947 */ /* 0x010fea000383ffff */
[----:B------:R-:W-:Y:S05]  /*a300*/  BRA `(.L_x_111) ;  /* 0xffffffcc00107947 */ /* 0x000fea000383ffff */
.L_x_120:
[----:B---3--:R3:W4:Y:S02]  /*a310*/  SYNCS.PHASECHK.TRANS64.TRYWAIT P0, [R112+URZ+0x50], R5 ;  /* 0x00005005700075a7 */ /* 0x00872400080011ff */
[----:B----4-:R-:W-:Y:S05]  /*a320*/  @!P0 NANOSLEEP.SYNCS 0x989680 ;  /* 0x009896800000895d */ /* 0x010fea0003900000 */
[----:B------:R-:W4:Y:S02]  /*a330*/  @!P0 SYNCS.PHASECHK.TRANS64 P0, [R112+URZ+0x50], R5 ;  /* 0x00005005700085a7 */ /* 0x000f2400080010ff */
[----:B----4-:R-:W-:Y:S05]  /*a340*/  @!P0 BRA `(.L_x_120) ;  /* 0xfffffffc00f08947 */ /* 0x010fea000383ffff */
[----:B------:R-:W-:Y:S05]  /*a350*/  BRA `(.L_x_119) ;  /* 0xffffffd800507947 */ /* 0x000fea000383ffff */
.L_x_128:
[----:B---3--:R3:W4:Y:S02]  /*a360*/  SYNCS.PHASECHK.TRANS64.TRYWAIT P0, [R102+URZ+0x50], R3 ;  /* 0x00005003660075a7 */ /* 0x00872400080011ff */
[----:B----4-:R-:W-:Y:S05]  /*a370*/  @!P0 NANOSLEEP.SYNCS 0x989680 ;  /* 0x009896800000895d */ /* 0x010fea0003900000 */
[----:B------:R-:W4:Y:S02]  /*a380*/  @!P0 SYNCS.PHASECHK.TRANS64 P0, [R102+URZ+0x50], R3 ;  /* 0x00005003660085a7 */ /* 0x000f2400080010ff */
[----:B----4-:R-:W-:Y:S05]  /*a390*/  @!P0 BRA `(.L_x_128) ;  /* 0xfffffffc00f08947 */ /* 0x010fea000383ffff */
[----:B------:R-:W-:Y:S05]  /*a3a0*/  BRA `(.L_x_127) ;  /* 0xffffffe4009c7947 */ /* 0x000fea000383ffff */
        .weak           $__internal_0_$__cuda_sm10x_tcgen05_guardrail_trap_col_being_dealloced_not_returned_by_alloc
        .type           $__internal_0_$__cuda_sm10x_tcgen05_guardrail_trap_col_being_dealloced_not_returned_by_alloc,@function
        .size           $__internal_0_$__cuda_sm10x_tcgen05_guardrail_trap_col_being_dealloced_not_returned_by_alloc,($__internal_1_$__cuda_sm10x_tcgen05_guardrail_trap_phase_invalid_during_alloc - $__internal_0_$__cuda_sm10x_tcgen05_guardrail_trap_col_being_dealloced_not_returned_by_alloc)
$__internal_0_$__cuda_sm10x_tcgen05_guardrail_trap_col_being_dealloced_not_returned_by_alloc:
[----:B------:R-:W-:Y:S05]  /*a3b0*/  BPT.TRAP 0x1 ;  /* 0x000000040000795c */ /* 0x000fea0000300000 */
[----:B------:R-:W-:-:S04]  /*a3c0*/  HFMA2 R3, -RZ, RZ, 0, 0 ;  /* 0x00000000ff037431 */ /* 0x000fc800000001ff */
[----:B------:R-:W-:Y:S05]  /*a3d0*/  RET.REL.NODEC R2 `(_ZN7cutlass13device_kernelINS_4gemm6kernel13GemmUniversalIN4cute5tupleIJiiiiEEENS1_10collective13CollectiveMmaINS1_35MainloopSm100TmaUmmaWarpSpecializedILi5ELi2ELi4ENS5_IJNS4_1CILi1EEENSA_ILi2EEESB_EEEEENS5_IJNSA_ILi64EEENSA_ILi256EEENSA_ILi128EEEEEENS_12float_e5m2_tENS5_IJlSB_lEEESJ_SK_NS4_8TiledMMAINS4_8MMA_AtomIJNS4_10MMA_TraitsINS4_19SM100_MMA_F8F6F4_SSEJSJ_SJ_fSF_SG_NS4_17integral_constantINS4_4UMMA5MajorELSR_0EEESS_NSP_INSQ_7ScaleInELST_0EEESU_EEEEEENS4_6LayoutINS5_IJSB_SB_SB_EEENS5_IJNSA_ILi0EEESZ_SZ_EEEEENS5_IJNS4_10UnderscoreES12_S12_EEEEENS4_23SM90_TMA_LOAD_MULTICASTENS4_14ComposedLayoutINS4_7SwizzleILi3ELi4ELi3EEENS4_18smem_ptr_flag_bitsILi8EEENSX_INS5_IJNSA_ILi8EEESH_EEENS5_IJSH_SB_EEEEEEEvNS4_8identityENS4_13SM90_TMA_LOADES1F_vS1G_EENS_8epilogue10collective18CollectiveEpilogueINS1J_23Sm100TmaWarpSpecializedILi4ELi2ELi32ELb0ELb0EEEJSI_NS5_IJNSX_ISF_SB_EES1O_EEESJ_SK_SJ_SK_NS1J_6fusion15FusionCallbacksIS1N_NS1Q_17LinearCombinationISJ_fSJ_fLNS_15FloatRoundStyleE2EEESI_S1P_JEEENS4_5SM1004TMEM4LOAD26SM100_TMEM_LOAD_16dp32b32xES1H_NS16_INS17_ILi2ELi4ELi3EEES1A_NSX_INS5_IJS1B_SF_EEENS5_IJSF_SB_EEEEEEENS4_39AutoVectorizingCopyWithAssumedAlignmentILi128EEENS4_14SM90_TMA_STOREES24_S26_S26_EEEvvEEEEvNT_6ParamsE) ;  /* 0xffffff5c02087950 */ /* 0x000fea0003c3ffff */
        .weak           $__internal_1_$__cuda_sm10x_tcgen05_guardrail_trap_phase_invalid_during_alloc
        .type           $__internal_1_$__cuda_sm10x_tcgen05_guardrail_trap_phase_invalid_during_alloc,@function
        .size           $__internal_1_$__cuda_sm10x_tcgen05_guardrail_trap_phase_invalid_during_alloc,($__internal_2_$__cuda_sm10x_tcgen05_guardrail_trap_unallocated_columns_being_dealloced - $__internal_1_$__cuda_sm10x_tcgen05_guardrail_trap_phase_invalid_during_alloc)
$__internal_1_$__cuda_sm10x_tcgen05_guardrail_trap_phase_invalid_during_alloc:
[----:B------:R-:W-:Y:S05]  /*a3e0*/  BPT.TRAP 0x1 ;  /* 0x000000040000795c */ /* 0x000fea0000300000 */
[----:B------:R-:W-:-:S04]  /*a3f0*/  MOV R5, 0x0 ;  /* 0x0000000000057802 */ /* 0x000fc80000000f00 */
[----:B------:R-:W-:Y:S05]  /*a400*/  RET.REL.NODEC R4 `(_ZN7cutlass13device_kernelINS_4gemm6kernel13GemmUniversalIN4cute5tupleIJiiiiEEENS1_10collective13CollectiveMmaINS1_35MainloopSm100TmaUmmaWarpSpecializedILi5ELi2ELi4ENS5_IJNS4_1CILi1EEENSA_ILi2EEESB_EEEEENS5_IJNSA_ILi64EEENSA_ILi256EEENSA_ILi128EEEEEENS_12float_e5m2_tENS5_IJlSB_lEEESJ_SK_NS4_8TiledMMAINS4_8MMA_AtomIJNS4_10MMA_TraitsINS4_19SM100_MMA_F8F6F4_SSEJSJ_SJ_fSF_SG_NS4_17integral_constantINS4_4UMMA5MajorELSR_0EEESS_NSP_INSQ_7ScaleInELST_0EEESU_EEEEEENS4_6LayoutINS5_IJSB_SB_SB_EEENS5_IJNSA_ILi0EEESZ_SZ_EEEEENS5_IJNS4_10UnderscoreES12_S12_EEEEENS4_23SM90_TMA_LOAD_MULTICASTENS4_14ComposedLayoutINS4_7SwizzleILi3ELi4ELi3EEENS4_18smem_ptr_flag_bitsILi8EEENSX_INS5_IJNSA_ILi8EEESH_EEENS5_IJSH_SB_EEEEEEEvNS4_8identityENS4_13SM90_TMA_LOADES1F_vS1G_EENS_8epilogue10collective18CollectiveEpilogueINS1J_23Sm100TmaWarpSpecializedILi4ELi2ELi32ELb0ELb0EEEJSI_NS5_IJNSX_ISF_SB_EES1O_EEESJ_SK_SJ_SK_NS1J_6fusion15FusionCallbacksIS1N_NS1Q_17LinearCombinationISJ_fSJ_fLNS_15FloatRoundStyleE2EEESI_S1P_JEEENS4_5SM1004TMEM4LOAD26SM100_TMEM_LOAD_16dp32b32xES1H_NS16_INS17_ILi2ELi4ELi3EEES1A_NSX_INS5_IJS1B_SF_EEENS5_IJSF_SB_EEEEEEENS4_39AutoVectorizingCopyWithAssumedAlignmentILi128EEENS4_14SM90_TMA_STOREES24_S26_S26_EEEvvEEEEvNT_6ParamsE) ;  /* 0xffffff5804fc7950 */ /* 0x000fea0003c3ffff */
        .weak           $__internal_2_$__cuda_sm10x_tcgen05_guardrail_trap_unallocated_columns_being_dealloced
        .type           $__internal_2_$__cuda_sm10x_tcgen05_guardrail_trap_unallocated_columns_being_dealloced,@function
        .size           $__internal_2_$__cuda_sm10x_tcgen05_guardrail_trap_unallocated_columns_being_dealloced,(.L_x_180 - $__internal_2_$__cuda_sm10x_tcgen05_guardrail_trap_unallocated_columns_being_dealloced)
$__internal_2_$__cuda_sm10x_tcgen05_guardrail_trap_unallocated_columns_being_dealloced:
[----:B------:R-:W-:Y:S05]  /*a410*/  BPT.TRAP 0x1 ;  /* 0x000000040000795c */ /* 0x000fea0000300000 */
[----:B------:R-:W-:-:S04]  /*a420*/  HFMA2 R3, -RZ, RZ, 0, 0 ;  /* 0x00000000ff037431 */ /* 0x000fc800000001ff */
[----:B------:R-:W-:Y:S05]  /*a430*/  RET.REL.NODEC R2 `(_ZN7cutlass13device_kernelINS_4gemm6kernel13GemmUniversalIN4cute5tupleIJiiiiEEENS1_10collective13CollectiveMmaINS1_35MainloopSm100TmaUmmaWarpSpecializedILi5ELi2ELi4ENS5_IJNS4_1CILi1EEENSA_ILi2EEESB_EEEEENS5_IJNSA_ILi64EEENSA_ILi256EEENSA_ILi128EEEEEENS_12float_e5m2_tENS5_IJlSB_lEEESJ_SK_NS4_8TiledMMAINS4_8MMA_AtomIJNS4_10MMA_TraitsINS4_19SM100_MMA_F8F6F4_SSEJSJ_SJ_fSF_SG_NS4_17integral_constantINS4_4UMMA5MajorELSR_0EEESS_NSP_INSQ_7ScaleInELST_0EEESU_EEEEEENS4_6LayoutINS5_IJSB_SB_SB_EEENS5_IJNSA_ILi0EEESZ_SZ_EEEEENS5_IJNS4_10UnderscoreES12_S12_EEEEENS4_23SM90_TMA_LOAD_MULTICASTENS4_14ComposedLayoutINS4_7SwizzleILi3ELi4ELi3EEENS4_18smem_ptr_flag_bitsILi8EEENSX_INS5_IJNSA_ILi8EEESH_EEENS5_IJSH_SB_EEEEEEEvNS4_8identityENS4_13SM90_TMA_LOADES1F_vS1G_EENS_8epilogue10collective18CollectiveEpilogueINS1J_23Sm100TmaWarpSpecializedILi4ELi2ELi32ELb0ELb0EEEJSI_NS5_IJNSX_ISF_SB_EES1O_EEESJ_SK_SJ_SK_NS1J_6fusion15FusionCallbacksIS1N_NS1Q_17LinearCombinationISJ_fSJ_fLNS_15FloatRoundStyleE2EEESI_S1P_JEEENS4_5SM1004TMEM4LOAD26SM100_TMEM_LOAD_16dp32b32xES1H_NS16_INS17_ILi2ELi4ELi3EEES1A_NSX_INS5_IJS1B_SF_EEENS5_IJSF_SB_EEEEEEENS4_39AutoVectorizingCopyWithAssumedAlignmentILi128EEENS4_14SM90_TMA_STOREES24_S26_S26_EEEvvEEEEvNT_6ParamsE) ;  /* 0xffffff5802f07950 */ /* 0x000fea0003c3ffff */
.L_x_179:
[----:B------:R-:W-:-:S00]  /*a440*/  BRA `(.L_x_179) ;  /* 0xfffffffc00fc7947 */ /* 0x000fc0000383ffff */
[----:B------:R-:W-:-:S00]  /*a450*/  NOP ;  /* 0x0000000000007918 */ /* 0x000fc00000000000 */
        /* <DEDUP_REMOVED lines=10> */
.L_x_180:


//--------------------- .nv.global.init           --------------------------
	.section	.nv.global.init,"aw",@progbits
.nv.global.init:
	.type		$str$27,@object
	.size		$str$27,($str$28 - $str$27)
$str$27:
        /*0000*/ 	.byte	0x28, 0x61, 0x64, 0x64, 0x72, 0x65, 0x73, 0x73, 0x20, 0x26, 0x20, 0x6d, 0x61, 0x73, 0x6b, 0x29
        /*0010*/ 	.byte	0x20, 0x3d, 0x3d, 0x20, 0x30, 0x00
	.type		$str$28,@object
	.size		$str$28,($str$26 - $str$28)
$str$28:
        /*0016*/ 	.byte	0x2f, 0x74, 0x6d, 0x70, 0x2f, 0x63, 0x75, 0x74, 0x6c, 0x61, 0x73, 0x73, 0x5f, 0x73, 0x77, 0x65
        /*0026*/ 	.byte	0x65, 0x70, 0x5f, 0x73, 0x72, 0x63, 0x2f, 0x69, 0x6e, 0x63, 0x6c, 0x75, 0x64, 0x65, 0x2f, 0x63
        /*0036*/ 	.byte	0x75, 0x74, 0x65, 0x2f, 0x70, 0x6f, 0x69, 0x6e, 0x74, 0x65, 0x72, 0x5f, 0x66, 0x6c, 0x61, 0x67
        /*0046*/ 	.byte	0x67, 0x65, 0x64, 0x2e, 0x68, 0x70, 0x70, 0x00
	.type		$str$26,@object
	.size		$str$26,($str$25 - $str$26)
$str$26:
        /*004e*/ 	.byte	0x2f, 0x74, 0x6d, 0x70, 0x2f, 0x63, 0x75, 0x74, 0x6c, 0x61, 0x73, 0x73, 0x5f, 0x73, 0x77, 0x65
        /*005e*/ 	.byte	0x65, 0x70, 0x5f, 0x73, 0x72, 0x63, 0x2f, 0x69, 0x6e, 0x63, 0x6c, 0x75, 0x64, 0x65, 0x2f, 0x63
        /*006e*/ 	.byte	0x75, 0x74, 0x65, 0x2f, 0x61, 0x74, 0x6f, 0x6d, 0x2f, 0x63, 0x6f, 0x70, 0x79, 0x5f, 0x74, 0x72
        /*007e*/ 	.byte	0x61, 0x69, 0x74, 0x73, 0x5f, 0x73, 0x6d, 0x31, 0x30, 0x30, 0x2e, 0x68, 0x70, 0x70, 0x00
	.type		$str$25,@object
	.size		$str$25,(__unnamed_1 - $str$25)
$str$25:
        /*008d*/ 	.byte	0x28, 0x28, 0x75, 0x69, 0x6e, 0x74, 0x33, 0x32, 0x5f, 0x74, 0x28, 0x74, 0x68, 0x72, 0x65, 0x61
        /*009d*/ 	.byte	0x64, 0x49, 0x64, 0x78, 0x2e, 0x78, 0x29, 0x20, 0x2f, 0x20, 0x33, 0x32, 0x29, 0x20, 0x25, 0x20
        /*00ad*/ 	.byte	0x34, 0x29, 0x20, 0x3d, 0x3d, 0x20, 0x28, 0x28, 0x28, 0x74, 0x6d, 0x65, 0x6d, 0x5f, 0x61, 0x64
        /*00bd*/ 	.byte	0x64, 0x72, 0x20, 0x3e, 0x3e, 0x20, 0x31, 0x36, 0x29, 0x20, 0x2f, 0x20, 0x33, 0x32, 0x29, 0x20
        /*00cd*/ 	.byte	0x25, 0x20, 0x34, 0x29, 0x00
	.type		__unnamed_1,@object
	.size		__unnamed_1,(__unnamed_2 - __unnamed_1)
__unnamed_1:
        /*00d2*/ 	.byte	0x61, 0x75, 0x74, 0x6f, 0x20, 0x63, 0x75, 0x74, 0x65, 0x3a, 0x3a, 0x61, 0x73, 0x5f, 0x70, 0x6f
        /* <DEDUP_REMOVED lines=24> */
        /*0262*/ 	.byte	0x3c, 0x34, 0x30, 0x39, 0x36, 0x3e, 0x3e, 0x3e, 0x3e, 0x5d, 0x00
	.type		__unnamed_2,@object
	.size		__unnamed_2,(__unnamed_3 - __unnamed_2)
__unnamed_2:
        /* <DEDUP_REMOVED lines=26> */
	.type		__unnamed_3,@object
	.size		__unnamed_3,(.L_3 - __unnamed_3)
__unnamed_3:
        /* <DEDUP_REMOVED lines=40> */
        /*0688*/ 	.byte	0x74, 0x65, 0x3a, 0x3a, 0x43, 0x3c, 0x30, 0x3e, 0x3e, 0x3e, 0x3e, 0x5d, 0x00
.L_3:


//--------------------- .nv.shared._ZN7cutlass13device_kernelINS_4gemm6kernel13GemmUniversalIN4cute5tupleIJiiiiEEENS1_10collective13CollectiveMmaINS1_35MainloopSm100TmaUmmaWarpSpecializedILi5ELi2ELi4ENS5_IJNS4_1CILi1EEENSA_ILi2EEESB_EEEEENS5_IJNSA_ILi64EEENSA_ILi256EEENSA_ILi128EEEEEENS_12float_e5m2_tENS5_IJlSB_lEEESJ_SK_NS4_8TiledMMAINS4_8MMA_AtomIJNS4_10MMA_TraitsINS4_19SM100_MMA_F8F6F4_SSEJSJ_SJ_fSF_SG_NS4_17integral_constantINS4_4UMMA5MajorELSR_0EEESS_NSP_INSQ_7ScaleInELST_0EEESU_EEEEEENS4_6LayoutINS5_IJSB_SB_SB_EEENS5_IJNSA_ILi0EEESZ_SZ_EEEEENS5_IJNS4_10UnderscoreES12_S12_EEEEENS4_23SM90_TMA_LOAD_MULTICASTENS4_14ComposedLayoutINS4_7SwizzleILi3ELi4ELi3EEENS4_18smem_ptr_flag_bitsILi8EEENSX_INS5_IJNSA_ILi8EEESH_EEENS5_IJSH_SB_EEEEEEEvNS4_8identityENS4_13SM90_TMA_LOADES1F_vS1G_EENS_8epilogue10collective18CollectiveEpilogueINS1J_23Sm100TmaWarpSpecializedILi4ELi2ELi32ELb0ELb0EEEJSI_NS5_IJNSX_ISF_SB_EES1O_EEESJ_SK_SJ_SK_NS1J_6fusion15FusionCallbacksIS1N_NS1Q_17LinearCombinationISJ_fSJ_fLNS_15FloatRoundStyleE2EEESI_S1P_JEEENS4_5SM1004TMEM4LOAD26SM100_TMEM_LOAD_16dp32b32xES1H_NS16_INS17_ILi2ELi4ELi3EEES1A_NSX_INS5_IJS1B_SF_EEENS5_IJSF_SB_EEEEEEENS4_39AutoVectorizingCopyWithAssumedAlignmentILi128EEENS4_14SM90_TMA_STOREES24_S26_S26_EEEvvEEEEvNT_6ParamsE --------------------------
	.section	.nv.shared._ZN7cutlass13device_kernelINS_4gemm6kernel13GemmUniversalIN4cute5tupleIJiiiiEEENS1_10collective13CollectiveMmaINS1_35MainloopSm100TmaUmmaWarpSpecializedILi5ELi2ELi4ENS5_IJNS4_1CILi1EEENSA_ILi2EEESB_EEEEENS5_IJNSA_ILi64EEENSA_ILi256EEENSA_ILi128EEEEEENS_12float_e5m2_tENS5_IJlSB_lEEESJ_SK_NS4_8TiledMMAINS4_8MMA_AtomIJNS4_10MMA_TraitsINS4_19SM100_MMA_F8F6F4_SSEJSJ_SJ_fSF_SG_NS4_17integral_constantINS4_4UMMA5MajorELSR_0EEESS_NSP_INSQ_7ScaleInELST_0EEESU_EEEEEENS4_6LayoutINS5_IJSB_SB_SB_EEENS5_IJNSA_ILi0EEESZ_SZ_EEEEENS5_IJNS4_10UnderscoreES12_S12_EEEEENS4_23SM90_TMA_LOAD_MULTICASTENS4_14ComposedLayoutINS4_7SwizzleILi3ELi4ELi3EEENS4_18smem_ptr_flag_bitsILi8EEENSX_INS5_IJNSA_ILi8EEESH_EEENS5_IJSH_SB_EEEEEEEvNS4_8identityENS4_13SM90_TMA_LOADES1F_vS1G_EENS_8epilogue10collective18CollectiveEpilogueINS1J_23Sm100TmaWarpSpecializedILi4ELi2ELi32ELb0ELb0EEEJSI_NS5_IJNSX_ISF_SB_EES1O_EEESJ_SK_SJ_SK_NS1J_6fusion15FusionCallbacksIS1N_NS1Q_17LinearCombinationISJ_fSJ_fLNS_15FloatRoundStyleE2EEESI_S1P_JEEENS4_5SM1004TMEM4LOAD26SM100_TMEM_LOAD_16dp32b32xES1H_NS16_INS17_ILi2ELi4ELi3EEES1A_NSX_INS5_IJS1B_SF_EEENS5_IJSF_SB_EEEEEEENS4_39AutoVectorizingCopyWithAssumedAlignmentILi128EEENS4_14SM90_TMA_STOREES24_S26_S26_EEEvvEEEEvNT_6ParamsE,"aw",@nobits
	.sectionflags	@""
	.align	16
	.zero		1024


//--------------------- .nv.shared.reserved.0     --------------------------
	.section	.nv.shared.reserved.0,"aw",@nobits
	.weak		__nv_reservedSMEM_offset_0_alias
	.size		__nv_reservedSMEM_offset_0_alias, 0, 64
	.other		__nv_reservedSMEM_offset_0_alias,@"STO_CUDA_RESERVED_SHARED STV_DEFAULT"
__nv_reservedSMEM_offset_0_alias:
	.zero		0
.nv.shared.reserved.0:
	.zero		64
	.weak		__nv_reservedSMEM_tcgen05_partition
	.type		__nv_reservedSMEM_tcgen05_partition,@object
	.size		__nv_reservedSMEM_tcgen05_partition,(.L_0 - __nv_reservedSMEM_tcgen05_partition)
__nv_reservedSMEM_tcgen05_partition:
	.zero		32
.L_0:


//--------------------- .nv.global                --------------------------
	.section	.nv.global,"aw",@nobits
.nv.global:
	.type		_ZN39_INTERNAL_fc57a020_4_k_cu_ba4f65cc_77774cute1_E,@object
	.size		_ZN39_INTERNAL_fc57a020_4_k_cu_ba4f65cc_77774cute1_E,(_ZN39_INTERNAL_fc57a020_4_k_cu_ba4f65cc_77774cuda3std3__45__cpo6cbeginE - _ZN39_INTERNAL_fc57a020_4_k_cu_ba4f65cc_77774cute1_E)
_ZN39_INTERNAL_fc57a020_4_k_cu_ba4f65cc_77774cute1_E:
	.zero		1
	.type		_ZN39_INTERNAL_fc57a020_4_k_cu_ba4f65cc_77774cuda3std3__45__cpo6cbeginE,@object
	.size		_ZN39_INTERNAL_fc57a020_4_k_cu_ba4f65cc_77774cuda3std3__45__cpo6cbeginE,(_ZN39_INTERNAL_fc57a020_4_k_cu_ba4f65cc_77774cuda3std3__48in_placeE - _ZN39_INTERNAL_fc57a020_4_k_cu_ba4f65cc_77774cuda3std3__45__cpo6cbeginE)
_ZN39_INTERNAL_fc57a020_4_k_cu_ba4f65cc_77774cuda3std3__45__cpo6cbeginE:
	.zero		1
	.type		_ZN39_INTERNAL_fc57a020_4_k_cu_ba4f65cc_77774cuda3std3__48in_placeE,@object
	.size		_ZN39_INTERNAL_fc57a020_4_k_cu_ba4f65cc_77774cuda3std3__48in_placeE,(_ZN39_INTERNAL_fc57a020_4_k_cu_ba4f65cc_77774cuda3std6ranges3__45__cpo9iter_moveE - _ZN39_INTERNAL_fc57a020_4_k_cu_ba4f65cc_77774cuda3std3__48in_placeE)
_ZN39_INTERNAL_fc57a020_4_k_cu_ba4f65cc_77774cuda3std3__48in_placeE:
	.zero		1
	.type		_ZN39_INTERNAL_fc57a020_4_k_cu_ba4f65cc_77774cuda3std6ranges3__45__cpo9iter_moveE,@object
	.size		_ZN39_INTERNAL_fc57a020_4_k_cu_ba4f65cc_77774cuda3std6ranges3__45__cpo9iter_moveE,(_ZN39_INTERNAL_fc57a020_4_k_cu_ba4f65cc_77774cuda3std3__45__cpo5beginE - _ZN39_INTERNAL_fc57a020_4_k_cu_ba4f65cc_77774cuda3std6ranges3__45__cpo9iter_moveE)
_ZN39_INTERNAL_fc57a020_4_k_cu_ba4f65cc_77774cuda3std6ranges3__45__cpo9iter_moveE:
	.zero		1
	.type		_ZN39_INTERNAL_fc57a020_4_k_cu_ba4f65cc_77774cuda3std3__45__cpo5beginE,@object
	.size		_ZN39_INTERNAL_fc57a020_4_k_cu_ba4f65cc_77774cuda3std3__45__cpo5beginE,(_ZN39_INTERNAL_fc57a020_4_k_cu_ba4f65cc_77774cuda3std3__441_GLOBAL__N__fc57a020_4_k_cu_ba4f65cc_77776ignoreE - _ZN39_INTERNAL_fc57a020_4_k_cu_ba4f65cc_77774cuda3std3__45__cpo5beginE)
_ZN39_INTERNAL_fc57a020_4_k_cu_ba4f65cc_77774cuda3std3__45__cpo5beginE:
	.zero		1
	.type		_ZN39_INTERNAL_fc57a020_4_k_cu_ba4f65cc_77774cuda3std3__441_GLOBAL__N__fc57a020_4_k_cu_ba4f65cc_77776ignoreE,@object
	.size		_ZN39_INTERNAL_fc57a020_4_k_cu_ba4f65cc_77774cuda3std3__441_GLOBAL__N__fc57a020_4_k_cu_ba4f65cc_77776ignoreE,(_ZN39_INTERNAL_fc57a020_4_k_cu_ba4f65cc_77774cute7productE - _ZN39_INTERNAL_fc57a020_4_k_cu_ba4f65cc_77774cuda3std3__441_GLOBAL__N__fc57a020_4_k_cu_ba4f65cc_77776ignoreE)
_ZN39_INTERNAL_fc57a020_4_k_cu_ba4f65cc_77774cuda3std3__441_GLOBAL__N__fc57a020_4_k_cu_ba4f65cc_77776ignoreE:
	.zero		1
	.type		_ZN39_INTERNAL_fc57a020_4_k_cu_ba4f65cc_77774cute7productE,@object
	.size		_ZN39_INTERNAL_fc57a020_4_k_cu_ba4f65cc_77774cute7productE,(_ZN39_INTERNAL_fc57a020_4_k_cu_ba4f65cc_77774cuda3std3__45__cpo3endE - _ZN39_INTERNAL_fc57a020_4_k_cu_ba4f65cc_77774cute7productE)
_ZN39_INTERNAL_fc57a020_4_k_cu_ba4f65cc_77774cute7productE:
	.zero		1
	.type		_ZN39_INTERNAL_fc57a020_4_k_cu_ba4f65cc_77774cuda3std3__45__cpo3endE,@object
	.size		_ZN39_INTERNAL_fc57a020_4_k_cu_ba4f65cc_77774cuda3std3__45__cpo3endE,(_ZN39_INTERNAL_fc57a020_4_k_cu_ba4f65cc_77774cuda3std3__419piecewise_constructE - _ZN39_INTERNAL_fc57a020_4_k_cu_ba4f65cc_77774cuda3std3__45__cpo3endE)
_ZN39_INTERNAL_fc57a020_4_k_cu_ba4f65cc_77774cuda3std3__45__cpo3endE:
	.zero		1
	.type		_ZN39_INTERNAL_fc57a020_4_k_cu_ba4f65cc_77774cuda3std3__419piecewise_constructE,@object
	.size		_ZN39_INTERNAL_fc57a020_4_k_cu_ba4f65cc_77774cuda3std3__419piecewise_constructE,(_ZN39_INTERNAL_fc57a020_4_k_cu_ba4f65cc_77774cuda3std3__45__cpo4cendE - _ZN39_INTERNAL_fc57a020_4_k_cu_ba4f65cc_77774cuda3std3__419piecewise_constructE)
_ZN39_INTERNAL_fc57a020_4_k_cu_ba4f65cc_77774cuda3std3__419piecewise_constructE:
	.zero		1
	.type		_ZN39_INTERNAL_fc57a020_4_k_cu_ba4f65cc_77774cuda3std3__45__cpo4cendE,@object
	.size		_ZN39_INTERNAL_fc57a020_4_k_cu_ba4f65cc_77774cuda3std3__45__cpo4cendE,(_ZN39_INTERNAL_fc57a020_4_k_cu_ba4f65cc_77774cuda3std6ranges3__45__cpo4swapE - _ZN39_INTERNAL_fc57a020_4_k_cu_ba4f65cc_77774cuda3std3__45__cpo4cendE)
_ZN39_INTERNAL_fc57a020_4_k_cu_ba4f65cc_77774cuda3std3__45__cpo4cendE:
	.zero		1
	.type		_ZN39_INTERNAL_fc57a020_4_k_cu_ba4f65cc_77774cuda3std6ranges3__45__cpo4swapE,@object
	.size		_ZN39_INTERNAL_fc57a020_4_k_cu_ba4f65cc_77774cuda3std6ranges3__45__cpo4swapE,(.L_11 - _ZN39_INTERNAL_fc57a020_4_k_cu_ba4f65cc_77774cuda3std6ranges3__45__cpo4swapE)
_ZN39_INTERNAL_fc57a020_4_k_cu_ba4f65cc_77774cuda3std6ranges3__45__cpo4swapE:
	.zero		1
.L_11:


//--------------------- .nv.constant0._ZN7cutlass13device_kernelINS_4gemm6kernel13GemmUniversalIN4cute5tupleIJiiiiEEENS1_10collective13CollectiveMmaINS1_35MainloopSm100TmaUmmaWarpSpecializedILi5ELi2ELi4ENS5_IJNS4_1CILi1EEENSA_ILi2EEESB_EEEEENS5_IJNSA_ILi64EEENSA_ILi256EEENSA_ILi128EEEEEENS_12float_e5m2_tENS5_IJlSB_lEEESJ_SK_NS4_8TiledMMAINS4_8MMA_AtomIJNS4_10MMA_TraitsINS4_19SM100_MMA_F8F6F4_SSEJSJ_SJ_fSF_SG_NS4_17integral_constantINS4_4UMMA5MajorELSR_0EEESS_NSP_INSQ_7ScaleInELST_0EEESU_EEEEEENS4_6LayoutINS5_IJSB_SB_SB_EEENS5_IJNSA_ILi0EEESZ_SZ_EEEEENS5_IJNS4_10UnderscoreES12_S12_EEEEENS4_23SM90_TMA_LOAD_MULTICASTENS4_14ComposedLayoutINS4_7SwizzleILi3ELi4ELi3EEENS4_18smem_ptr_flag_bitsILi8EEENSX_INS5_IJNSA_ILi8EEESH_EEENS5_IJSH_SB_EEEEEEEvNS4_8identityENS4_13SM90_TMA_LOADES1F_vS1G_EENS_8epilogue10collective18CollectiveEpilogueINS1J_23Sm100TmaWarpSpecializedILi4ELi2ELi32ELb0ELb0EEEJSI_NS5_IJNSX_ISF_SB_EES1O_EEESJ_SK_SJ_SK_NS1J_6fusion15FusionCallbacksIS1N_NS1Q_17LinearCombinationISJ_fSJ_fLNS_15FloatRoundStyleE2EEESI_S1P_JEEENS4_5SM1004TMEM4LOAD26SM100_TMEM_LOAD_16dp32b32xES1H_NS16_INS17_ILi2ELi4ELi3EEES1A_NSX_INS5_IJS1B_SF_EEENS5_IJSF_SB_EEEEEEENS4_39AutoVectorizingCopyWithAssumedAlignmentILi128EEENS4_14SM90_TMA_STOREES24_S26_S26_EEEvvEEEEvNT_6ParamsE --------------------------
	.section	.nv.constant0._ZN7cutlass13device_kernelINS_4gemm6kernel13GemmUniversalIN4cute5tupleIJiiiiEEENS1_10collective13CollectiveMmaINS1_35MainloopSm100TmaUmmaWarpSpecializedILi5ELi2ELi4ENS5_IJNS4_1CILi1EEENSA_ILi2EEESB_EEEEENS5_IJNSA_ILi64EEENSA_ILi256EEENSA_ILi128EEEEEENS_12float_e5m2_tENS5_IJlSB_lEEESJ_SK_NS4_8TiledMMAINS4_8MMA_AtomIJNS4_10MMA_TraitsINS4_19SM100_MMA_F8F6F4_SSEJSJ_SJ_fSF_SG_NS4_17integral_constantINS4_4UMMA5MajorELSR_0EEESS_NSP_INSQ_7ScaleInELST_0EEESU_EEEEEENS4_6LayoutINS5_IJSB_SB_SB_EEENS5_IJNSA_ILi0EEESZ_SZ_EEEEENS5_IJNS4_10UnderscoreES12_S12_EEEEENS4_23SM90_TMA_LOAD_MULTICASTENS4_14ComposedLayoutINS4_7SwizzleILi3ELi4ELi3EEENS4_18smem_ptr_flag_bitsILi8EEENSX_INS5_IJNSA_ILi8EEESH_EEENS5_IJSH_SB_EEEEEEEvNS4_8identityENS4_13SM90_TMA_LOADES1F_vS1G_EENS_8epilogue10collective18CollectiveEpilogueINS1J_23Sm100TmaWarpSpecializedILi4ELi2ELi32ELb0ELb0EEEJSI_NS5_IJNSX_ISF_SB_EES1O_EEESJ_SK_SJ_SK_NS1J_6fusion15FusionCallbacksIS1N_NS1Q_17LinearCombinationISJ_fSJ_fLNS_15FloatRoundStyleE2EEESI_S1P_JEEENS4_5SM1004TMEM4LOAD26SM100_TMEM_LOAD_16dp32b32xES1H_NS16_INS17_ILi2ELi4ELi3EEES1A_NSX_INS5_IJS1B_SF_EEENS5_IJSF_SB_EEEEEEENS4_39AutoVectorizingCopyWithAssumedAlignmentILi128EEENS4_14SM90_TMA_STOREES24_S26_S26_EEEvvEEEEvNT_6ParamsE,"a",@progbits
	.sectionflags	@""
	.align	4
.nv.constant0._ZN7cutlass13device_kernelINS_4gemm6kernel13GemmUniversalIN4cute5tupleIJiiiiEEENS1_10collective13CollectiveMmaINS1_35MainloopSm100TmaUmmaWarpSpecializedILi5ELi2ELi4ENS5_IJNS4_1CILi1EEENSA_ILi2EEESB_EEEEENS5_IJNSA_ILi64EEENSA_ILi256EEENSA_ILi128EEEEEENS_12float_e5m2_tENS5_IJlSB_lEEESJ_SK_NS4_8TiledMMAINS4_8MMA_AtomIJNS4_10MMA_TraitsINS4_19SM100_MMA_F8F6F4_SSEJSJ_SJ_fSF_SG_NS4_17integral_constantINS4_4UMMA5MajorELSR_0EEESS_NSP_INSQ_7ScaleInELST_0EEESU_EEEEEENS4_6LayoutINS5_IJSB_SB_SB_EEENS5_IJNSA_ILi0EEESZ_SZ_EEEEENS5_IJNS4_10UnderscoreES12_S12_EEEEENS4_23SM90_TMA_LOAD_MULTICASTENS4_14ComposedLayoutINS4_7SwizzleILi3ELi4ELi3EEENS4_18smem_ptr_flag_bitsILi8EEENSX_INS5_IJNSA_ILi8EEESH_EEENS5_IJSH_SB_EEEEEEEvNS4_8identityENS4_13SM90_TMA_LOADES1F_vS1G_EENS_8epilogue10collective18CollectiveEpilogueINS1J_23Sm100TmaWarpSpecializedILi4ELi2ELi32ELb0ELb0EEEJSI_NS5_IJNSX_ISF_SB_EES1O_EEESJ_SK_SJ_SK_NS1J_6fusion15FusionCallbacksIS1N_NS1Q_17LinearCombinationISJ_fSJ_fLNS_15FloatRoundStyleE2EEESI_S1P_JEEENS4_5SM1004TMEM4LOAD26SM100_TMEM_LOAD_16dp32b32xES1H_NS16_INS17_ILi2ELi4ELi3EEES1A_NSX_INS5_IJS1B_SF_EEENS5_IJSF_SB_EEEEEEENS4_39AutoVectorizingCopyWithAssumedAlignmentILi128EEENS4_14SM90_TMA_STOREES24_S26_S26_EEEvvEEEEvNT_6ParamsE:
	.zero		2944


//--------------------- SYMBOLS --------------------------

	.type		.nv.reservedSmem.offset0,@object
	.size		.nv.reservedSmem.offset0,0x4
	.type		.nv.reservedSmem.cap,@object
	.size		.nv.reservedSmem.cap,0x4
	.type		__assertfail,@function
